	.target	sm_90a

	.elftype	@"ET_EXEC"


//--------------------- .note.nv.tkinfo           --------------------------
	.section	.note.nv.tkinfo,"",@"SHT_NOTE"
	.sectionflags	@"SHF_NOTE_NV_TKINFO"
	.tkinfo
        /*0018*/ 	.word	0x00000002
        /*0030*/ 	.string	""
        /*0030*/ 	.string	"ptxas"
        /*0030*/ 	.string	"Cuda compilation tools, release 13.0, V13.0.88"
        /*0030*/ 	.string	"Build cuda_13.0.r13.0/compiler.36424714_0"
        /*0030*/ 	.string	"-arch sm_90a -m 64 "



//--------------------- .note.nv.cuinfo           --------------------------
	.section	.note.nv.cuinfo,"",@"SHT_NOTE"
	.sectionflags	@"SHF_NOTE_NV_CUINFO"
        /*0018*/ 	.short	0x0002
        /*001a*/ 	.short	0x005a
        /*001c*/ 	.short	0x0082
	.zero		2


//--------------------- .nv.info                  --------------------------
	.section	.nv.info,"",@"SHT_CUDA_INFO"
	.align	4


	//----- nvinfo : EIATTR_REGCOUNT
	.align		4
        /*0000*/ 	.byte	0x04, 0x2f
        /*0002*/ 	.short	(.L_15 - .L_14)
	.align		4
.L_14:
        /*0004*/ 	.word	index@(_ZN7cutlass13device_kernelINS_4gemm6kernel13GemmUniversalIN4cute5tupleIJiiiiEEENS1_10collective13CollectiveMmaINS1_34MainloopSm90TmaGmmaWarpSpecializedILi11ENS5_IJNS4_1CILi1EEESB_SB_EEENS1_35KernelTmaWarpSpecializedCooperativeEEENS5_IJNSA_ILi256EEENSA_ILi64EEENSA_ILi32EEEEEENS_10bfloat16_tENS5_IJSB_llEEESJ_SK_NS4_8TiledMMAINS4_8MMA_AtomIJNS4_4SM904GMMA27MMA_64x64x16_F32BF16BF16_SSILNSO_5MajorE1ELSQ_1ELNSO_7ScaleInE1ELSR_1EEEEEENS4_6LayoutINS5_IJNSA_ILi2EEESB_SB_EEENS5_IJSB_NSA_ILi0EEESX_EEEEENS5_IJNS4_10UnderscoreES10_S10_EEEEENS4_13SM90_TMA_LOADENS4_14ComposedLayoutINS4_7SwizzleILi3ELi4ELi3EEENS4_18smem_ptr_flag_bitsILi16EEENSU_INS5_IJSG_NSA_ILi8EEEEEENS5_IJSB_SG_EEEEEEEvNS4_8identityES13_S1D_vS1E_EENS_8epilogue10collective6detail29Sm90TmaWarpSpecializedAdapterINS1H_15DefaultEpilogueISJ_NS5_IJlSB_lEEES1L_NS1G_6thread17LinearCombinationISJ_Li1EffLNS1M_9ScaleType4KindE0ELNS_15FloatRoundStyleE2ESJ_EENS1_15EpilogueDefaultEEEEEvvEEEEvNT_6ParamsE)
        /*0008*/ 	.word	0x000000a8


	//----- nvinfo : EIATTR_FRAME_SIZE
	.align		4
.L_15:
        /*000c*/ 	.byte	0x04, 0x11
        /*000e*/ 	.short	(.L_17 - .L_16)
	.align		4
.L_16:
        /*0010*/ 	.word	index@(_ZN7cutlass13device_kernelINS_4gemm6kernel13GemmUniversalIN4cute5tupleIJiiiiEEENS1_10collective13CollectiveMmaINS1_34MainloopSm90TmaGmmaWarpSpecializedILi11ENS5_IJNS4_1CILi1EEESB_SB_EEENS1_35KernelTmaWarpSpecializedCooperativeEEENS5_IJNSA_ILi256EEENSA_ILi64EEENSA_ILi32EEEEEENS_10bfloat16_tENS5_IJSB_llEEESJ_SK_NS4_8TiledMMAINS4_8MMA_AtomIJNS4_4SM904GMMA27MMA_64x64x16_F32BF16BF16_SSILNSO_5MajorE1ELSQ_1ELNSO_7ScaleInE1ELSR_1EEEEEENS4_6LayoutINS5_IJNSA_ILi2EEESB_SB_EEENS5_IJSB_NSA_ILi0EEESX_EEEEENS5_IJNS4_10UnderscoreES10_S10_EEEEENS4_13SM90_TMA_LOADENS4_14ComposedLayoutINS4_7SwizzleILi3ELi4ELi3EEENS4_18smem_ptr_flag_bitsILi16EEENSU_INS5_IJSG_NSA_ILi8EEEEEENS5_IJSB_SG_EEEEEEEvNS4_8identityES13_S1D_vS1E_EENS_8epilogue10collective6detail29Sm90TmaWarpSpecializedAdapterINS1H_15DefaultEpilogueISJ_NS5_IJlSB_lEEES1L_NS1G_6thread17LinearCombinationISJ_Li1EffLNS1M_9ScaleType4KindE0ELNS_15FloatRoundStyleE2ESJ_EENS1_15EpilogueDefaultEEEEEvvEEEEvNT_6ParamsE)
        /*0014*/ 	.word	0x00000000


	//----- nvinfo : EIATTR_MIN_STACK_SIZE
	.align		4
.L_17:
        /*0018*/ 	.byte	0x04, 0x12
        /*001a*/ 	.short	(.L_19 - .L_18)
	.align		4
.L_18:
        /*001c*/ 	.word	index@(_ZN7cutlass13device_kernelINS_4gemm6kernel13GemmUniversalIN4cute5tupleIJiiiiEEENS1_10collective13CollectiveMmaINS1_34MainloopSm90TmaGmmaWarpSpecializedILi11ENS5_IJNS4_1CILi1EEESB_SB_EEENS1_35KernelTmaWarpSpecializedCooperativeEEENS5_IJNSA_ILi256EEENSA_ILi64EEENSA_ILi32EEEEEENS_10bfloat16_tENS5_IJSB_llEEESJ_SK_NS4_8TiledMMAINS4_8MMA_AtomIJNS4_4SM904GMMA27MMA_64x64x16_F32BF16BF16_SSILNSO_5MajorE1ELSQ_1ELNSO_7ScaleInE1ELSR_1EEEEEENS4_6LayoutINS5_IJNSA_ILi2EEESB_SB_EEENS5_IJSB_NSA_ILi0EEESX_EEEEENS5_IJNS4_10UnderscoreES10_S10_EEEEENS4_13SM90_TMA_LOADENS4_14ComposedLayoutINS4_7SwizzleILi3ELi4ELi3EEENS4_18smem_ptr_flag_bitsILi16EEENSU_INS5_IJSG_NSA_ILi8EEEEEENS5_IJSB_SG_EEEEEEEvNS4_8identityES13_S1D_vS1E_EENS_8epilogue10collective6detail29Sm90TmaWarpSpecializedAdapterINS1H_15DefaultEpilogueISJ_NS5_IJlSB_lEEES1L_NS1G_6thread17LinearCombinationISJ_Li1EffLNS1M_9ScaleType4KindE0ELNS_15FloatRoundStyleE2ESJ_EENS1_15EpilogueDefaultEEEEEvvEEEEvNT_6ParamsE)
        /*0020*/ 	.word	0x00000000
.L_19:


//--------------------- .nv.compat                --------------------------
	.section	.nv.compat,"",@"SHT_CUDA_COMPAT_INFO"
	.align	4
        /*0000*/ 	.byte	0x02, 0x09, 0x01, 0x00, 0x02, 0x02, 0x04, 0x00, 0x02, 0x05, 0x05, 0x00, 0x03, 0x07, 0x01, 0x01
        /*0010*/ 	.byte	0x02, 0x03, 0x01, 0x00, 0x02, 0x06, 0x01, 0x00, 0x04, 0x0b, 0x08, 0x00, 0x00, 0x00, 0x00, 0x00
        /*0020*/ 	.byte	0x00, 0x00, 0x00, 0x00


//--------------------- .nv.info._ZN7cutlass13device_kernelINS_4gemm6kernel13GemmUniversalIN4cute5tupleIJiiiiEEENS1_10collective13CollectiveMmaINS1_34MainloopSm90TmaGmmaWarpSpecializedILi11ENS5_IJNS4_1CILi1EEESB_SB_EEENS1_35KernelTmaWarpSpecializedCooperativeEEENS5_IJNSA_ILi256EEENSA_ILi64EEENSA_ILi32EEEEEENS_10bfloat16_tENS5_IJSB_llEEESJ_SK_NS4_8TiledMMAINS4_8MMA_AtomIJNS4_4SM904GMMA27MMA_64x64x16_F32BF16BF16_SSILNSO_5MajorE1ELSQ_1ELNSO_7ScaleInE1ELSR_1EEEEEENS4_6LayoutINS5_IJNSA_ILi2EEESB_SB_EEENS5_IJSB_NSA_ILi0EEESX_EEEEENS5_IJNS4_10UnderscoreES10_S10_EEEEENS4_13SM90_TMA_LOADENS4_14ComposedLayoutINS4_7SwizzleILi3ELi4ELi3EEENS4_18smem_ptr_flag_bitsILi16EEENSU_INS5_IJSG_NSA_ILi8EEEEEENS5_IJSB_SG_EEEEEEEvNS4_8identityES13_S1D_vS1E_EENS_8epilogue10collective6detail29Sm90TmaWarpSpecializedAdapterINS1H_15DefaultEpilogueISJ_NS5_IJlSB_lEEES1L_NS1G_6thread17LinearCombinationISJ_Li1EffLNS1M_9ScaleType4KindE0ELNS_15FloatRoundStyleE2ESJ_EENS1_15EpilogueDefaultEEEEEvvEEEEvNT_6ParamsE --------------------------
	.section	.nv.info._ZN7cutlass13device_kernelINS_4gemm6kernel13GemmUniversalIN4cute5tupleIJiiiiEEENS1_10collective13CollectiveMmaINS1_34MainloopSm90TmaGmmaWarpSpecializedILi11ENS5_IJNS4_1CILi1EEESB_SB_EEENS1_35KernelTmaWarpSpecializedCooperativeEEENS5_IJNSA_ILi256EEENSA_ILi64EEENSA_ILi32EEEEEENS_10bfloat16_tENS5_IJSB_llEEESJ_SK_NS4_8TiledMMAINS4_8MMA_AtomIJNS4_4SM904GMMA27MMA_64x64x16_F32BF16BF16_SSILNSO_5MajorE1ELSQ_1ELNSO_7ScaleInE1ELSR_1EEEEEENS4_6LayoutINS5_IJNSA_ILi2EEESB_SB_EEENS5_IJSB_NSA_ILi0EEESX_EEEEENS5_IJNS4_10UnderscoreES10_S10_EEEEENS4_13SM90_TMA_LOADENS4_14ComposedLayoutINS4_7SwizzleILi3ELi4ELi3EEENS4_18smem_ptr_flag_bitsILi16EEENSU_INS5_IJSG_NSA_ILi8EEEEEENS5_IJSB_SG_EEEEEEEvNS4_8identityES13_S1D_vS1E_EENS_8epilogue10collective6detail29Sm90TmaWarpSpecializedAdapterINS1H_15DefaultEpilogueISJ_NS5_IJlSB_lEEES1L_NS1G_6thread17LinearCombinationISJ_Li1EffLNS1M_9ScaleType4KindE0ELNS_15FloatRoundStyleE2ESJ_EENS1_15EpilogueDefaultEEEEEvvEEEEvNT_6ParamsE,"",@"SHT_CUDA_INFO"
	.sectionflags	@""
	.align	4


	//----- nvinfo : EIATTR_CUDA_API_VERSION
	.align		4
        /*0000*/ 	.byte	0x04, 0x37
        /*0002*/ 	.short	(.L_21 - .L_20)
.L_20:
        /*0004*/ 	.word	0x00000082


	//----- nvinfo : EIATTR_KPARAM_INFO
	.align		4
.L_21:
        /*0008*/ 	.byte	0x04, 0x17
        /*000a*/ 	.short	(.L_23 - .L_22)
.L_22:
        /*000c*/ 	.word	0x00000000
        /*0010*/ 	.short	0x0000
        /*0012*/ 	.short	0x0070
        /*0014*/ 	.byte	0x00, 0xf0, 0x01, 0x10


	//----- nvinfo : EIATTR_SPARSE_MMA_MASK
	.align		4
.L_23:
        /*0018*/ 	.byte	0x03, 0x50
        /*001a*/ 	.short	0x0000


	//----- nvinfo : EIATTR_MAXREG_COUNT
	.align		4
        /*001c*/ 	.byte	0x03, 0x1b
        /*001e*/ 	.short	0x00a8


	//----- nvinfo : EIATTR_NUM_BARRIERS
	.align		4
        /*0020*/ 	.byte	0x02, 0x4c
        /*0022*/ 	.byte	0x01
	.zero		1


	//----- nvinfo : EIATTR_EXTERNS
	.align		4
        /*0024*/ 	.byte	0x04, 0x0f
        /*0026*/ 	.short	(.L_25 - .L_24)


	//   ....[0]....
	.align		4
.L_24:
        /*0028*/ 	.word	index@(__assertfail)


	//----- nvinfo : EIATTR_MERCURY_ISA_VERSION
	.align		4
.L_25:
        /*002c*/ 	.byte	0x03, 0x5f
        /*002e*/ 	.short	0x0101


	//----- nvinfo : EIATTR_INT_WARP_WIDE_INSTR_OFFSETS
	.align		4
        /*0030*/ 	.byte	0x04, 0x31
        /*0032*/ 	.short	(.L_27 - .L_26)


	//   ....[0]....
.L_26:
        /*0034*/ 	.word	0x00000490


	//   ....[1]....
        /*0038*/ 	.word	0x000004a0


	//   ....[2]....
        /*003c*/ 	.word	0x000005e0


	//----- nvinfo : EIATTR_COOP_GROUP_MASK_REGIDS
	.align		4
.L_27:
        /*0040*/ 	.byte	0x04, 0x29
        /*0042*/ 	.short	(.L_29 - .L_28)


	//   ....[0]....
.L_28:
        /*0044*/ 	.word	0xffffffff


	//   ....[1]....
        /*0048*/ 	.word	0xffffffff


	//   ....[2]....
        /*004c*/ 	.word	0xffffffff


	//   ....[3]....
        /*0050*/ 	.word	0xffffffff


	//   ....[4]....
        /*0054*/ 	.word	0xffffffff


	//----- nvinfo : EIATTR_COOP_GROUP_INSTR_OFFSETS
	.align		4
.L_29:
        /*0058*/ 	.byte	0x04, 0x28
        /*005a*/ 	.short	(.L_31 - .L_30)


	//   ....[0]....
.L_30:
        /*005c*/ 	.word	0x00000060


	//   ....[1]....
        /*0060*/ 	.word	0x00000070


	//   ....[2]....
        /*0064*/ 	.word	0x00000130


	//   ....[3]....
        /*0068*/ 	.word	0x000003d0


	//   ....[4]....
        /*006c*/ 	.word	0x000012f0


	//----- nvinfo : EIATTR_REG_RECONFIG
	.align		4
.L_31:
        /*0070*/ 	.byte	0x01, 0x54
	.zero		2


	//----- nvinfo : EIATTR_SYSCALL_OFFSETS
	.align		4
        /*0074*/ 	.byte	0x04, 0x46
        /*0076*/ 	.short	(.L_33 - .L_32)


	//   ....[0]....
.L_32:
        /*0078*/ 	.word	0x000014d0


	//----- nvinfo : EIATTR_MBARRIER_INSTR_OFFSETS
	.align		4
.L_33:
        /*007c*/ 	.byte	0x04, 0x39
        /*007e*/ 	.short	(.L_35 - .L_34)


	//   ....[0]....
.L_34:
        /*0080*/ 	.word	0x00000250
        /*0084*/ 	.word	0x000000ff
        /*0088*/ 	.word	0x00000000
        /*008c*/ 	.short	0x0100
        /*008e*/ 	.byte	0x08
	.zero		1


	//   ....[1]....
        /*0090*/ 	.word	0x00000260
        /*0094*/ 	.word	0x000000ff
        /*0098*/ 	.word	0x00000058
        /*009c*/ 	.short	0x0100
        /*009e*/ 	.byte	0x08
	.zero		1


	//   ....[2]....
        /*00a0*/ 	.word	0x00000270
        /*00a4*/ 	.word	0x000000ff
        /*00a8*/ 	.word	0x00000008
        /*00ac*/ 	.short	0x0100
        /*00ae*/ 	.byte	0x08
	.zero		1


	//   ....[3]....
        /*00b0*/ 	.word	0x00000280
        /*00b4*/ 	.word	0x000000ff
        /*00b8*/ 	.word	0x00000060
        /*00bc*/ 	.short	0x0100
        /*00be*/ 	.byte	0x08
	.zero		1


	//   ....[4]....
        /*00c0*/ 	.word	0x00000290
        /*00c4*/ 	.word	0x000000ff
        /*00c8*/ 	.word	0x00000010
        /*00cc*/ 	.short	0x0100
        /*00ce*/ 	.byte	0x08
	.zero		1


	//   ....[5]....
        /*00d0*/ 	.word	0x000002a0
        /*00d4*/ 	.word	0x000000ff
        /*00d8*/ 	.word	0x00000068
        /*00dc*/ 	.short	0x0100
        /*00de*/ 	.byte	0x08
	.zero		1


	//   ....[6]....
        /*00e0*/ 	.word	0x000002b0
        /*00e4*/ 	.word	0x000000ff
        /*00e8*/ 	.word	0x00000018
        /*00ec*/ 	.short	0x0100
        /*00ee*/ 	.byte	0x08
	.zero		1


	//   ....[7]....
        /*00f0*/ 	.word	0x000002c0
        /*00f4*/ 	.word	0x000000ff
        /*00f8*/ 	.word	0x00000070
        /*00fc*/ 	.short	0x0100
        /*00fe*/ 	.byte	0x08
	.zero		1


	//   ....[8]....
        /*0100*/ 	.word	0x000002d0
        /*0104*/ 	.word	0x000000ff
        /*0108*/ 	.word	0x00000020
        /*010c*/ 	.short	0x0100
        /*010e*/ 	.byte	0x08
	.zero		1


	//   ....[9]....
        /*0110*/ 	.word	0x000002e0
        /*0114*/ 	.word	0x000000ff
        /*0118*/ 	.word	0x00000078
        /*011c*/ 	.short	0x0100
        /*011e*/ 	.byte	0x08
	.zero		1


	//   ....[10]....
        /*0120*/ 	.word	0x000002f0
        /*0124*/ 	.word	0x000000ff
        /*0128*/ 	.word	0x00000028
        /*012c*/ 	.short	0x0100
        /*012e*/ 	.byte	0x08
	.zero		1


	//   ....[11]....
        /*0130*/ 	.word	0x00000300
        /*0134*/ 	.word	0x000000ff
        /*0138*/ 	.word	0x00000080
        /*013c*/ 	.short	0x0100
        /*013e*/ 	.byte	0x08
	.zero		1


	//   ....[12]....
        /*0140*/ 	.word	0x00000310
        /*0144*/ 	.word	0x000000ff
        /*0148*/ 	.word	0x00000030
        /*014c*/ 	.short	0x0100
        /*014e*/ 	.byte	0x08
	.zero		1


	//   ....[13]....
        /*0150*/ 	.word	0x00000320
        /*0154*/ 	.word	0x000000ff
        /*0158*/ 	.word	0x00000088
        /*015c*/ 	.short	0x0100
        /*015e*/ 	.byte	0x08
	.zero		1


	//   ....[14]....
        /*0160*/ 	.word	0x00000330
        /*0164*/ 	.word	0x000000ff
        /*0168*/ 	.word	0x00000038
        /*016c*/ 	.short	0x0100
        /*016e*/ 	.byte	0x08
	.zero		1


	//   ....[15]....
        /*0170*/ 	.word	0x00000340
        /*0174*/ 	.word	0x000000ff
        /*0178*/ 	.word	0x00000090
        /*017c*/ 	.short	0x0100
        /*017e*/ 	.byte	0x08
	.zero		1


	//   ....[16]....
        /*0180*/ 	.word	0x00000350
        /*0184*/ 	.word	0x000000ff
        /*0188*/ 	.word	0x00000040
        /*018c*/ 	.short	0x0100
        /*018e*/ 	.byte	0x08
	.zero		1


	//   ....[17]....
        /*0190*/ 	.word	0x00000360
        /*0194*/ 	.word	0x000000ff
        /*0198*/ 	.word	0x00000098
        /*019c*/ 	.short	0x0100
        /*019e*/ 	.byte	0x08
	.zero		1


	//   ....[18]....
        /*01a0*/ 	.word	0x00000370
        /*01a4*/ 	.word	0x000000ff
        /*01a8*/ 	.word	0x00000048
        /*01ac*/ 	.short	0x0100
        /*01ae*/ 	.byte	0x08
	.zero		1


	//   ....[19]....
        /*01b0*/ 	.word	0x00000380
        /*01b4*/ 	.word	0x000000ff
        /*01b8*/ 	.word	0x000000a0
        /*01bc*/ 	.short	0x0100
        /*01be*/ 	.byte	0x08
	.zero		1


	//   ....[20]....
        /*01c0*/ 	.word	0x00000390
        /*01c4*/ 	.word	0x000000ff
        /*01c8*/ 	.word	0x00000050
        /*01cc*/ 	.short	0x0100
        /*01ce*/ 	.byte	0x08
	.zero		1


	//   ....[21]....
        /*01d0*/ 	.word	0x000003a0
        /*01d4*/ 	.word	0x000000ff
        /*01d8*/ 	.word	0x000000a8
        /*01dc*/ 	.short	0x0100
        /*01de*/ 	.byte	0x08
	.zero		1


	//   ....[22]....
        /*01e0*/ 	.word	0x00000660
        /*01e4*/ 	.word	0x000000ff
        /*01e8*/ 	.word	0x000000c0
        /*01ec*/ 	.short	0x0100
        /*01ee*/ 	.byte	0x08
	.zero		1


	//   ....[23]....
        /*01f0*/ 	.word	0x000006e0
        /*01f4*/ 	.word	0x000000ff
        /*01f8*/ 	.word	0x000000c8
        /*01fc*/ 	.short	0x0100
        /*01fe*/ 	.byte	0x08
	.zero		1


	//   ....[24]....
        /*0200*/ 	.word	0x00001550
        /*0204*/ 	.word	0x00000003
        /*0208*/ 	.word	0x00000000
        /*020c*/ 	.short	0x010a
        /*020e*/ 	.byte	0x3f
	.zero		1


	//   ....[25]....
        /*0210*/ 	.word	0x000015b0
        /*0214*/ 	.word	0x00000003
        /*0218*/ 	.word	0x00000000
        /*021c*/ 	.short	0x010a
        /*021e*/ 	.byte	0x3f
	.zero		1


	//   ....[26]....
        /*0220*/ 	.word	0x000018d0
        /*0224*/ 	.word	0x000000ff
        /*0228*/ 	.word	0x00000000
        /*022c*/ 	.short	0x010a
        /*022e*/ 	.byte	0x04
	.zero		1


	//   ....[27]....
        /*0230*/ 	.word	0x00001910
        /*0234*/ 	.word	0x000000ff
        /*0238*/ 	.word	0x00000000
        /*023c*/ 	.short	0x010a
        /*023e*/ 	.byte	0x04
	.zero		1


	//   ....[28]....
        /*0240*/ 	.word	0x00001b50
        /*0244*/ 	.word	0x000000ff
        /*0248*/ 	.word	0x00000000
        /*024c*/ 	.short	0x0101
        /*024e*/ 	.byte	0x04
	.zero		1


	//   ....[29]....
        /*0250*/ 	.word	0x00001d30
        /*0254*/ 	.word	0x000000ff
        /*0258*/ 	.word	0x00000000
        /*025c*/ 	.short	0x0101
        /*025e*/ 	.byte	0x06
	.zero		1


	//   ....[30]....
        /*0260*/ 	.word	0x00007ab0
        /*0264*/ 	.word	0x0000000e
        /*0268*/ 	.word	0x00000058
        /*026c*/ 	.short	0x010a
        /*026e*/ 	.byte	0x3f
	.zero		1


	//   ....[31]....
        /*0270*/ 	.word	0x00007f20
        /*0274*/ 	.word	0x00000006
        /*0278*/ 	.word	0x000000c8
        /*027c*/ 	.short	0x0101
        /*027e*/ 	.byte	0x3f
	.zero		1


	//   ....[32]....
        /*0280*/ 	.word	0x00008640
        /*0284*/ 	.word	0x00000007
        /*0288*/ 	.word	0x00000000
        /*028c*/ 	.short	0x010a
        /*028e*/ 	.byte	0x3f
	.zero		1


	//   ....[33]....
        /*0290*/ 	.word	0x000086c0
        /*0294*/ 	.word	0x00000009
        /*0298*/ 	.word	0x00000000
        /*029c*/ 	.short	0x010a
        /*029e*/ 	.byte	0x3f
	.zero		1


	//   ....[34]....
        /*02a0*/ 	.word	0x00008750
        /*02a4*/ 	.word	0x00000006
        /*02a8*/ 	.word	0x00000000
        /*02ac*/ 	.short	0x010a
        /*02ae*/ 	.byte	0x3f
	.zero		1


	//   ....[35]....
        /*02b0*/ 	.word	0x000087e0
        /*02b4*/ 	.word	0x00000009
        /*02b8*/ 	.word	0x00000000
        /*02bc*/ 	.short	0x010a
        /*02be*/ 	.byte	0x3f
	.zero		1


	//   ....[36]....
        /*02c0*/ 	.word	0x00008870
        /*02c4*/ 	.word	0x00000006
        /*02c8*/ 	.word	0x00000000
        /*02cc*/ 	.short	0x010a
        /*02ce*/ 	.byte	0x3f
	.zero		1


	//   ....[37]....
        /*02d0*/ 	.word	0x00008900
        /*02d4*/ 	.word	0x00000009
        /*02d8*/ 	.word	0x00000000
        /*02dc*/ 	.short	0x010a
        /*02de*/ 	.byte	0x3f
	.zero		1


	//   ....[38]....
        /*02e0*/ 	.word	0x00008990
        /*02e4*/ 	.word	0x00000006
        /*02e8*/ 	.word	0x00000000
        /*02ec*/ 	.short	0x010a
        /*02ee*/ 	.byte	0x3f
	.zero		1


	//   ....[39]....
        /*02f0*/ 	.word	0x00008a20
        /*02f4*/ 	.word	0x00000009
        /*02f8*/ 	.word	0x00000000
        /*02fc*/ 	.short	0x010a
        /*02fe*/ 	.byte	0x3f
	.zero		1


	//   ....[40]....
        /*0300*/ 	.word	0x00008ab0
        /*0304*/ 	.word	0x00000006
        /*0308*/ 	.word	0x00000000
        /*030c*/ 	.short	0x010a
        /*030e*/ 	.byte	0x3f
	.zero		1


	//   ....[41]....
        /*0310*/ 	.word	0x00008b40
        /*0314*/ 	.word	0x00000009
        /*0318*/ 	.word	0x00000000
        /*031c*/ 	.short	0x010a
        /*031e*/ 	.byte	0x3f
	.zero		1


	//   ....[42]....
        /*0320*/ 	.word	0x00008bd0
        /*0324*/ 	.word	0x00000003
        /*0328*/ 	.word	0x00000000
        /*032c*/ 	.short	0x010a
        /*032e*/ 	.byte	0x3f
	.zero		1


	//   ....[43]....
        /*0330*/ 	.word	0x00008c30
        /*0334*/ 	.word	0x00000003
        /*0338*/ 	.word	0x00000000
        /*033c*/ 	.short	0x010a
        /*033e*/ 	.byte	0x3f
	.zero		1


	//   ....[44]....
        /*0340*/ 	.word	0x00008c90
        /*0344*/ 	.word	0x00000004
        /*0348*/ 	.word	0x00000000
        /*034c*/ 	.short	0x010a
        /*034e*/ 	.byte	0x3f
	.zero		1


	//   ....[45]....
        /*0350*/ 	.word	0x00008d60
        /*0354*/ 	.word	0x0000000e
        /*0358*/ 	.word	0x00000058
        /*035c*/ 	.short	0x010a
        /*035e*/ 	.byte	0x3f
	.zero		1


	//   ....[46]....
        /*0360*/ 	.word	0x00008e30
        /*0364*/ 	.word	0x00000007
        /*0368*/ 	.word	0x00000000
        /*036c*/ 	.short	0x010a
        /*036e*/ 	.byte	0x3f
	.zero		1


	//   ....[47]....
        /*0370*/ 	.word	0x00008e80
        /*0374*/ 	.word	0x00000009
        /*0378*/ 	.word	0x00000000
        /*037c*/ 	.short	0x010a
        /*037e*/ 	.byte	0x3f
	.zero		1


	//   ....[48]....
        /*0380*/ 	.word	0x00008ed0
        /*0384*/ 	.word	0x00000006
        /*0388*/ 	.word	0x00000000
        /*038c*/ 	.short	0x010a
        /*038e*/ 	.byte	0x3f
	.zero		1


	//   ....[49]....
        /*0390*/ 	.word	0x00008f20
        /*0394*/ 	.word	0x00000009
        /*0398*/ 	.word	0x00000000
        /*039c*/ 	.short	0x010a
        /*039e*/ 	.byte	0x3f
	.zero		1


	//   ....[50]....
        /*03a0*/ 	.word	0x00008f70
        /*03a4*/ 	.word	0x00000006
        /*03a8*/ 	.word	0x00000000
        /*03ac*/ 	.short	0x010a
        /*03ae*/ 	.byte	0x3f
	.zero		1


	//   ....[51]....
        /*03b0*/ 	.word	0x00008fc0
        /*03b4*/ 	.word	0x00000009
        /*03b8*/ 	.word	0x00000000
        /*03bc*/ 	.short	0x010a
        /*03be*/ 	.byte	0x3f
	.zero		1


	//   ....[52]....
        /*03c0*/ 	.word	0x00009010
        /*03c4*/ 	.word	0x00000006
        /*03c8*/ 	.word	0x00000000
        /*03cc*/ 	.short	0x010a
        /*03ce*/ 	.byte	0x3f
	.zero		1


	//   ....[53]....
        /*03d0*/ 	.word	0x00009060
        /*03d4*/ 	.word	0x00000009
        /*03d8*/ 	.word	0x00000000
        /*03dc*/ 	.short	0x010a
        /*03de*/ 	.byte	0x3f
	.zero		1


	//   ....[54]....
        /*03e0*/ 	.word	0x000090b0
        /*03e4*/ 	.word	0x00000006
        /*03e8*/ 	.word	0x00000000
        /*03ec*/ 	.short	0x010a
        /*03ee*/ 	.byte	0x3f
	.zero		1


	//   ....[55]....
        /*03f0*/ 	.word	0x00009100
        /*03f4*/ 	.word	0x00000009
        /*03f8*/ 	.word	0x00000000
        /*03fc*/ 	.short	0x010a
        /*03fe*/ 	.byte	0x3f
	.zero		1


	//----- nvinfo : EIATTR_NUM_MBARRIERS
	.align		4
.L_35:
        /*0400*/ 	.byte	0x03, 0x38
        /*0402*/ 	.short	0x0018


	//----- nvinfo : EIATTR_EXIT_INSTR_OFFSETS
	.align		4
        /*0404*/ 	.byte	0x04, 0x1c
        /*0406*/ 	.short	(.L_37 - .L_36)


	//   ....[0]....
.L_36:
        /*0408*/ 	.word	0x00000780


	//   ....[1]....
        /*040c*/ 	.word	0x00001050


	//   ....[2]....
        /*0410*/ 	.word	0x00007150


	//   ....[3]....
        /*0414*/ 	.word	0x00007780


	//   ....[4]....
        /*0418*/ 	.word	0x00008c20


	//----- nvinfo : EIATTR_MAX_THREADS
	.align		4
.L_37:
        /*041c*/ 	.byte	0x04, 0x05
        /*041e*/ 	.short	(.L_39 - .L_38)
.L_38:
        /*0420*/ 	.word	0x00000180
        /*0424*/ 	.word	0x00000001
        /*0428*/ 	.word	0x00000001


	//----- nvinfo : EIATTR_CRS_STACK_SIZE
	.align		4
.L_39:
        /*042c*/ 	.byte	0x04, 0x1e
        /*042e*/ 	.short	(.L_41 - .L_40)
.L_40:
        /*0430*/ 	.word	0x00000000


	//----- nvinfo : EIATTR_CBANK_PARAM_SIZE
	.align		4
.L_41:
        /*0434*/ 	.byte	0x03, 0x19
        /*0436*/ 	.short	0x0470


	//----- nvinfo : EIATTR_PARAM_CBANK
	.align		4
        /*0438*/ 	.byte	0x04, 0x0a
        /*043a*/ 	.short	(.L_43 - .L_42)
	.align		4
.L_42:
        /*043c*/ 	.word	index@(.nv.constant0._ZN7cutlass13device_kernelINS_4gemm6kernel13GemmUniversalIN4cute5tupleIJiiiiEEENS1_10collective13CollectiveMmaINS1_34MainloopSm90TmaGmmaWarpSpecializedILi11ENS5_IJNS4_1CILi1EEESB_SB_EEENS1_35KernelTmaWarpSpecializedCooperativeEEENS5_IJNSA_ILi256EEENSA_ILi64EEENSA_ILi32EEEEEENS_10bfloat16_tENS5_IJSB_llEEESJ_SK_NS4_8TiledMMAINS4_8MMA_AtomIJNS4_4SM904GMMA27MMA_64x64x16_F32BF16BF16_SSILNSO_5MajorE1ELSQ_1ELNSO_7ScaleInE1ELSR_1EEEEEENS4_6LayoutINS5_IJNSA_ILi2EEESB_SB_EEENS5_IJSB_NSA_ILi0EEESX_EEEEENS5_IJNS4_10UnderscoreES10_S10_EEEEENS4_13SM90_TMA_LOADENS4_14ComposedLayoutINS4_7SwizzleILi3ELi4ELi3EEENS4_18smem_ptr_flag_bitsILi16EEENSU_INS5_IJSG_NSA_ILi8EEEEEENS5_IJSB_SG_EEEEEEEvNS4_8identityES13_S1D_vS1E_EENS_8epilogue10collective6detail29Sm90TmaWarpSpecializedAdapterINS1H_15DefaultEpilogueISJ_NS5_IJlSB_lEEES1L_NS1G_6thread17LinearCombinationISJ_Li1EffLNS1M_9ScaleType4KindE0ELNS_15FloatRoundStyleE2ESJ_EENS1_15EpilogueDefaultEEEEEvvEEEEvNT_6ParamsE)
        /*0440*/ 	.short	0x0210
        /*0442*/ 	.short	0x0470


	//----- nvinfo : EIATTR_SW_WAR
	.align		4
.L_43:
        /*0444*/ 	.byte	0x04, 0x36
        /*0446*/ 	.short	(.L_45 - .L_44)
.L_44:
        /*0448*/ 	.word	0x00000008
.L_45:


//--------------------- .nv.callgraph             --------------------------
	.section	.nv.callgraph,"",@"SHT_CUDA_CALLGRAPH"
	.align	4
	.sectionentsize	8
	.align		4
        /*0000*/ 	.word	0x00000000
	.align		4
        /*0004*/ 	.word	0xffffffff
	.align		4
        /*0008*/ 	.word	index@(_ZN7cutlass13device_kernelINS_4gemm6kernel13GemmUniversalIN4cute5tupleIJiiiiEEENS1_10collective13CollectiveMmaINS1_34MainloopSm90TmaGmmaWarpSpecializedILi11ENS5_IJNS4_1CILi1EEESB_SB_EEENS1_35KernelTmaWarpSpecializedCooperativeEEENS5_IJNSA_ILi256EEENSA_ILi64EEENSA_ILi32EEEEEENS_10bfloat16_tENS5_IJSB_llEEESJ_SK_NS4_8TiledMMAINS4_8MMA_AtomIJNS4_4SM904GMMA27MMA_64x64x16_F32BF16BF16_SSILNSO_5MajorE1ELSQ_1ELNSO_7ScaleInE1ELSR_1EEEEEENS4_6LayoutINS5_IJNSA_ILi2EEESB_SB_EEENS5_IJSB_NSA_ILi0EEESX_EEEEENS5_IJNS4_10UnderscoreES10_S10_EEEEENS4_13SM90_TMA_LOADENS4_14ComposedLayoutINS4_7SwizzleILi3ELi4ELi3EEENS4_18smem_ptr_flag_bitsILi16EEENSU_INS5_IJSG_NSA_ILi8EEEEEENS5_IJSB_SG_EEEEEEEvNS4_8identityES13_S1D_vS1E_EENS_8epilogue10collective6detail29Sm90TmaWarpSpecializedAdapterINS1H_15DefaultEpilogueISJ_NS5_IJlSB_lEEES1L_NS1G_6thread17LinearCombinationISJ_Li1EffLNS1M_9ScaleType4KindE0ELNS_15FloatRoundStyleE2ESJ_EENS1_15EpilogueDefaultEEEEEvvEEEEvNT_6ParamsE)
	.align		4
        /*000c*/ 	.word	index@(__assertfail)
	.align		4
        /*0010*/ 	.word	0x00000000
	.align		4
        /*0014*/ 	.word	0xfffffffe
	.align		4
        /*0018*/ 	.word	0x00000000
	.align		4
        /*001c*/ 	.word	0xfffffffd
	.align		4
        /*0020*/ 	.word	0x00000000
	.align		4
        /*0024*/ 	.word	0xfffffffc


//--------------------- .nv.constant4             --------------------------
	.section	.nv.constant4,"a",@progbits
	.align	8
	.align		8
.nv.constant4:
        /*0000*/ 	.dword	__assertfail
	.align		8
        /*0008*/ 	.dword	__unnamed_1
	.align		8
        /*0010*/ 	.dword	_ZN40_INTERNAL_01a0970a_4_k_cu_bc658539_262094cuda3std3__45__cpo5beginE
	.align		8
        /*0018*/ 	.dword	_ZN40_INTERNAL_01a0970a_4_k_cu_bc658539_262094cuda3std3__45__cpo3endE
	.align		8
        /*0020*/ 	.dword	_ZN40_INTERNAL_01a0970a_4_k_cu_bc658539_262094cuda3std3__45__cpo6cbeginE
	.align		8
        /*0028*/ 	.dword	_ZN40_INTERNAL_01a0970a_4_k_cu_bc658539_262094cuda3std3__45__cpo4cendE
	.align		8
        /*0030*/ 	.dword	_ZN40_INTERNAL_01a0970a_4_k_cu_bc658539_262094cuda3std3__442_GLOBAL__N__01a0970a_4_k_cu_bc658539_262096ignoreE
	.align		8
        /*0038*/ 	.dword	_ZN40_INTERNAL_01a0970a_4_k_cu_bc658539_262094cuda3std3__419piecewise_constructE
	.align		8
        /*0040*/ 	.dword	_ZN40_INTERNAL_01a0970a_4_k_cu_bc658539_262094cuda3std3__48in_placeE
	.align		8
        /*0048*/ 	.dword	_ZN40_INTERNAL_01a0970a_4_k_cu_bc658539_262094cuda3std6ranges3__45__cpo4swapE
	.align		8
        /*0050*/ 	.dword	_ZN40_INTERNAL_01a0970a_4_k_cu_bc658539_262094cuda3std6ranges3__45__cpo9iter_moveE
	.align		8
        /*0058*/ 	.dword	_ZN40_INTERNAL_01a0970a_4_k_cu_bc658539_262094cute7productE
	.align		8
        /*0060*/ 	.dword	_ZN40_INTERNAL_01a0970a_4_k_cu_bc658539_262094cute1_E
	.align		8
        /*0068*/ 	.dword	$str$22
	.align		8
        /*0070*/ 	.dword	$str$23


//--------------------- .text._ZN7cutlass13device_kernelINS_4gemm6kernel13GemmUniversalIN4cute5tupleIJiiiiEEENS1_10collective13CollectiveMmaINS1_34MainloopSm90TmaGmmaWarpSpecializedILi11ENS5_IJNS4_1CILi1EEESB_SB_EEENS1_35KernelTmaWarpSpecializedCooperativeEEENS5_IJNSA_ILi256EEENSA_ILi64EEENSA_ILi32EEEEEENS_10bfloat16_tENS5_IJSB_llEEESJ_SK_NS4_8TiledMMAINS4_8MMA_AtomIJNS4_4SM904GMMA27MMA_64x64x16_F32BF16BF16_SSILNSO_5MajorE1ELSQ_1ELNSO_7ScaleInE1ELSR_1EEEEEENS4_6LayoutINS5_IJNSA_ILi2EEESB_SB_EEENS5_IJSB_NSA_ILi0EEESX_EEEEENS5_IJNS4_10UnderscoreES10_S10_EEEEENS4_13SM90_TMA_LOADENS4_14ComposedLayoutINS4_7SwizzleILi3ELi4ELi3EEENS4_18smem_ptr_flag_bitsILi16EEENSU_INS5_IJSG_NSA_ILi8EEEEEENS5_IJSB_SG_EEEEEEEvNS4_8identityES13_S1D_vS1E_EENS_8epilogue10collective6detail29Sm90TmaWarpSpecializedAdapterINS1H_15DefaultEpilogueISJ_NS5_IJlSB_lEEES1L_NS1G_6thread17LinearCombinationISJ_Li1EffLNS1M_9ScaleType4KindE0ELNS_15FloatRoundStyleE2ESJ_EENS1_15EpilogueDefaultEEEEEvvEEEEvNT_6ParamsE --------------------------
	.section	.text._ZN7cutlass13device_kernelINS_4gemm6kernel13GemmUniversalIN4cute5tupleIJiiiiEEENS1_10collective13CollectiveMmaINS1_34MainloopSm90TmaGmmaWarpSpecializedILi11ENS5_IJNS4_1CILi1EEESB_SB_EEENS1_35KernelTmaWarpSpecializedCooperativeEEENS5_IJNSA_ILi256EEENSA_ILi64EEENSA_ILi32EEEEEENS_10bfloat16_tENS5_IJSB_llEEESJ_SK_NS4_8TiledMMAINS4_8MMA_AtomIJNS4_4SM904GMMA27MMA_64x64x16_F32BF16BF16_SSILNSO_5MajorE1ELSQ_1ELNSO_7ScaleInE1ELSR_1EEEEEENS4_6LayoutINS5_IJNSA_ILi2EEESB_SB_EEENS5_IJSB_NSA_ILi0EEESX_EEEEENS5_IJNS4_10UnderscoreES10_S10_EEEEENS4_13SM90_TMA_LOADENS4_14ComposedLayoutINS4_7SwizzleILi3ELi4ELi3EEENS4_18smem_ptr_flag_bitsILi16EEENSU_INS5_IJSG_NSA_ILi8EEEEEENS5_IJSB_SG_EEEEEEEvNS4_8identityES13_S1D_vS1E_EENS_8epilogue10collective6detail29Sm90TmaWarpSpecializedAdapterINS1H_15DefaultEpilogueISJ_NS5_IJlSB_lEEES1L_NS1G_6thread17LinearCombinationISJ_Li1EffLNS1M_9ScaleType4KindE0ELNS_15FloatRoundStyleE2ESJ_EENS1_15EpilogueDefaultEEEEEvvEEEEvNT_6ParamsE,"ax",@progbits
	.align	128
.text._ZN7cutlass13device_kernelINS_4gemm6kernel13GemmUniversalIN4cute5tupleIJiiiiEEENS1_10collective13CollectiveMmaINS1_34MainloopSm90TmaGmmaWarpSpecializedILi11ENS5_IJNS4_1CILi1EEESB_SB_EEENS1_35KernelTmaWarpSpecializedCooperativeEEENS5_IJNSA_ILi256EEENSA_ILi64EEENSA_ILi32EEEEEENS_10bfloat16_tENS5_IJSB_llEEESJ_SK_NS4_8TiledMMAINS4_8MMA_AtomIJNS4_4SM904GMMA27MMA_64x64x16_F32BF16BF16_SSILNSO_5MajorE1ELSQ_1ELNSO_7ScaleInE1ELSR_1EEEEEENS4_6LayoutINS5_IJNSA_ILi2EEESB_SB_EEENS5_IJSB_NSA_ILi0EEESX_EEEEENS5_IJNS4_10UnderscoreES10_S10_EEEEENS4_13SM90_TMA_LOADENS4_14ComposedLayoutINS4_7SwizzleILi3ELi4ELi3EEENS4_18smem_ptr_flag_bitsILi16EEENSU_INS5_IJSG_NSA_ILi8EEEEEENS5_IJSB_SG_EEEEEEEvNS4_8identityES13_S1D_vS1E_EENS_8epilogue10collective6detail29Sm90TmaWarpSpecializedAdapterINS1H_15DefaultEpilogueISJ_NS5_IJlSB_lEEES1L_NS1G_6thread17LinearCombinationISJ_Li1EffLNS1M_9ScaleType4KindE0ELNS_15FloatRoundStyleE2ESJ_EENS1_15EpilogueDefaultEEEEEvvEEEEvNT_6ParamsE:
        .type           _ZN7cutlass13device_kernelINS_4gemm6kernel13GemmUniversalIN4cute5tupleIJiiiiEEENS1_10collective13CollectiveMmaINS1_34MainloopSm90TmaGmmaWarpSpecializedILi11ENS5_IJNS4_1CILi1EEESB_SB_EEENS1_35KernelTmaWarpSpecializedCooperativeEEENS5_IJNSA_ILi256EEENSA_ILi64EEENSA_ILi32EEEEEENS_10bfloat16_tENS5_IJSB_llEEESJ_SK_NS4_8TiledMMAINS4_8MMA_AtomIJNS4_4SM904GMMA27MMA_64x64x16_F32BF16BF16_SSILNSO_5MajorE1ELSQ_1ELNSO_7ScaleInE1ELSR_1EEEEEENS4_6LayoutINS5_IJNSA_ILi2EEESB_SB_EEENS5_IJSB_NSA_ILi0EEESX_EEEEENS5_IJNS4_10UnderscoreES10_S10_EEEEENS4_13SM90_TMA_LOADENS4_14ComposedLayoutINS4_7SwizzleILi3ELi4ELi3EEENS4_18smem_ptr_flag_bitsILi16EEENSU_INS5_IJSG_NSA_ILi8EEEEEENS5_IJSB_SG_EEEEEEEvNS4_8identityES13_S1D_vS1E_EENS_8epilogue10collective6detail29Sm90TmaWarpSpecializedAdapterINS1H_15DefaultEpilogueISJ_NS5_IJlSB_lEEES1L_NS1G_6thread17LinearCombinationISJ_Li1EffLNS1M_9ScaleType4KindE0ELNS_15FloatRoundStyleE2ESJ_EENS1_15EpilogueDefaultEEEEEvvEEEEvNT_6ParamsE,@function
        .size           _ZN7cutlass13device_kernelINS_4gemm6kernel13GemmUniversalIN4cute5tupleIJiiiiEEENS1_10collective13CollectiveMmaINS1_34MainloopSm90TmaGmmaWarpSpecializedILi11ENS5_IJNS4_1CILi1EEESB_SB_EEENS1_35KernelTmaWarpSpecializedCooperativeEEENS5_IJNSA_ILi256EEENSA_ILi64EEENSA_ILi32EEEEEENS_10bfloat16_tENS5_IJSB_llEEESJ_SK_NS4_8TiledMMAINS4_8MMA_AtomIJNS4_4SM904GMMA27MMA_64x64x16_F32BF16BF16_SSILNSO_5MajorE1ELSQ_1ELNSO_7ScaleInE1ELSR_1EEEEEENS4_6LayoutINS5_IJNSA_ILi2EEESB_SB_EEENS5_IJSB_NSA_ILi0EEESX_EEEEENS5_IJNS4_10UnderscoreES10_S10_EEEEENS4_13SM90_TMA_LOADENS4_14ComposedLayoutINS4_7SwizzleILi3ELi4ELi3EEENS4_18smem_ptr_flag_bitsILi16EEENSU_INS5_IJSG_NSA_ILi8EEEEEENS5_IJSB_SG_EEEEEEEvNS4_8identityES13_S1D_vS1E_EENS_8epilogue10collective6detail29Sm90TmaWarpSpecializedAdapterINS1H_15DefaultEpilogueISJ_NS5_IJlSB_lEEES1L_NS1G_6thread17LinearCombinationISJ_Li1EffLNS1M_9ScaleType4KindE0ELNS_15FloatRoundStyleE2ESJ_EENS1_15EpilogueDefaultEEEEEvvEEEEvNT_6ParamsE,(.L_x_207 - _ZN7cutlass13device_kernelINS_4gemm6kernel13GemmUniversalIN4cute5tupleIJiiiiEEENS1_10collective13CollectiveMmaINS1_34MainloopSm90TmaGmmaWarpSpecializedILi11ENS5_IJNS4_1CILi1EEESB_SB_EEENS1_35KernelTmaWarpSpecializedCooperativeEEENS5_IJNSA_ILi256EEENSA_ILi64EEENSA_ILi32EEEEEENS_10bfloat16_tENS5_IJSB_llEEESJ_SK_NS4_8TiledMMAINS4_8MMA_AtomIJNS4_4SM904GMMA27MMA_64x64x16_F32BF16BF16_SSILNSO_5MajorE1ELSQ_1ELNSO_7ScaleInE1ELSR_1EEEEEENS4_6LayoutINS5_IJNSA_ILi2EEESB_SB_EEENS5_IJSB_NSA_ILi0EEESX_EEEEENS5_IJNS4_10UnderscoreES10_S10_EEEEENS4_13SM90_TMA_LOADENS4_14ComposedLayoutINS4_7SwizzleILi3ELi4ELi3EEENS4_18smem_ptr_flag_bitsILi16EEENSU_INS5_IJSG_NSA_ILi8EEEEEENS5_IJSB_SG_EEEEEEEvNS4_8identityES13_S1D_vS1E_EENS_8epilogue10collective6detail29Sm90TmaWarpSpecializedAdapterINS1H_15DefaultEpilogueISJ_NS5_IJlSB_lEEES1L_NS1G_6thread17LinearCombinationISJ_Li1EffLNS1M_9ScaleType4KindE0ELNS_15FloatRoundStyleE2ESJ_EENS1_15EpilogueDefaultEEEEEvvEEEEvNT_6ParamsE)
        .other          _ZN7cutlass13device_kernelINS_4gemm6kernel13GemmUniversalIN4cute5tupleIJiiiiEEENS1_10collective13CollectiveMmaINS1_34MainloopSm90TmaGmmaWarpSpecializedILi11ENS5_IJNS4_1CILi1EEESB_SB_EEENS1_35KernelTmaWarpSpecializedCooperativeEEENS5_IJNSA_ILi256EEENSA_ILi64EEENSA_ILi32EEEEEENS_10bfloat16_tENS5_IJSB_llEEESJ_SK_NS4_8TiledMMAINS4_8MMA_AtomIJNS4_4SM904GMMA27MMA_64x64x16_F32BF16BF16_SSILNSO_5MajorE1ELSQ_1ELNSO_7ScaleInE1ELSR_1EEEEEENS4_6LayoutINS5_IJNSA_ILi2EEESB_SB_EEENS5_IJSB_NSA_ILi0EEESX_EEEEENS5_IJNS4_10UnderscoreES10_S10_EEEEENS4_13SM90_TMA_LOADENS4_14ComposedLayoutINS4_7SwizzleILi3ELi4ELi3EEENS4_18smem_ptr_flag_bitsILi16EEENSU_INS5_IJSG_NSA_ILi8EEEEEENS5_IJSB_SG_EEEEEEEvNS4_8identityES13_S1D_vS1E_EENS_8epilogue10collective6detail29Sm90TmaWarpSpecializedAdapterINS1H_15DefaultEpilogueISJ_NS5_IJlSB_lEEES1L_NS1G_6thread17LinearCombinationISJ_Li1EffLNS1M_9ScaleType4KindE0ELNS_15FloatRoundStyleE2ESJ_EENS1_15EpilogueDefaultEEEEEvvEEEEvNT_6ParamsE,@"STO_CUDA_ENTRY STV_DEFAULT"
_ZN7cutlass13device_kernelINS_4gemm6kernel13GemmUniversalIN4cute5tupleIJiiiiEEENS1_10collective13CollectiveMmaINS1_34MainloopSm90TmaGmmaWarpSpecializedILi11ENS5_IJNS4_1CILi1EEESB_SB_EEENS1_35KernelTmaWarpSpecializedCooperativeEEENS5_IJNSA_ILi256EEENSA_ILi64EEENSA_ILi32EEEEEENS_10bfloat16_tENS5_IJSB_llEEESJ_SK_NS4_8TiledMMAINS4_8MMA_AtomIJNS4_4SM904GMMA27MMA_64x64x16_F32BF16BF16_SSILNSO_5MajorE1ELSQ_1ELNSO_7ScaleInE1ELSR_1EEEEEENS4_6LayoutINS5_IJNSA_ILi2EEESB_SB_EEENS5_IJSB_NSA_ILi0EEESX_EEEEENS5_IJNS4_10UnderscoreES10_S10_EEEEENS4_13SM90_TMA_LOADENS4_14ComposedLayoutINS4_7SwizzleILi3ELi4ELi3EEENS4_18smem_ptr_flag_bitsILi16EEENSU_INS5_IJSG_NSA_ILi8EEEEEENS5_IJSB_SG_EEEEEEEvNS4_8identityES13_S1D_vS1E_EENS_8epilogue10collective6detail29Sm90TmaWarpSpecializedAdapterINS1H_15DefaultEpilogueISJ_NS5_IJlSB_lEEES1L_NS1G_6thread17LinearCombinationISJ_Li1EffLNS1M_9ScaleType4KindE0ELNS_15FloatRoundStyleE2ESJ_EENS1_15EpilogueDefaultEEEEEvvEEEEvNT_6ParamsE:
[----:B------:R-:W0:Y:S01]  /*0000*/  LDC R1, c[0x0][0x28] ;  /* 0x00000a00ff017b82 */ /* 0x000e220000000800 */
[----:B------:R-:W1:Y:S01]  /*0010*/  S2R R3, SR_TID.X ;  /* 0x0000000000037919 */ /* 0x000e620000002100 */
[----:B------:R-:W-:Y:S01]  /*0020*/  ELECT P0, URZ, PT ;  /* 0x00000000003f782f */ /* 0x000fe20003800000 */
[----:B------:R-:W-:Y:S01]  /*0030*/  BSSY B0, `(.L_x_0) ;  /* 0x000000f000007945 */ /* 0x000fe20003800000 */
[--C-:B-1----:R-:W-:Y:S02]  /*0040*/  SHF.R.U32.HI R0, RZ, 0x5, R3.reuse ;  /* 0x00000005ff007819 */ /* 0x102fe40000011603 */
[----:B------:R-:W-:-:S03]  /*0050*/  SHF.R.U32.HI R14, RZ, 0x7, R3 ;  /* 0x00000007ff0e7819 */ /* 0x000fc60000011603 */
[----:B------:R-:W1:Y:S04]  /*0060*/  SHFL.IDX PT, R4, R0, RZ, 0x1f ;  /* 0x00001fff00047589 */ /* 0x000e6800000e0000 */
[----:B------:R2:W3:Y:S01]  /*0070*/  SHFL.IDX PT, R10, R14, RZ, 0x1f ;  /* 0x00001fff0e0a7589 */ /* 0x0004e200000e0000 */
[----:B-1----:R-:W-:-:S13]  /*0080*/  ISETP.NE.OR P0, PT, R4, RZ, !P0 ;  /* 0x000000ff0400720c */ /* 0x002fda0004705670 */
[----:B0-23--:R-:W-:Y:S05]  /*0090*/  @P0 BRA `(.L_x_1) ;  /* 0x0000000000200947 */ /* 0x00dfea0003800000 */
[----:B------:R-:W-:Y:S02]  /*00a0*/  ULDC.64 UR4, c[0x0][0x198] ;  /* 0x0000660000047ab9 */ /* 0x000fe40000000a00 */
[----:B------:R-:W-:Y:S02]  /*00b0*/  UIADD3 UR6, UP0, UR4, 0xf0, URZ ;  /* 0x000000f004067890 */ /* 0x000fe4000ff1e03f */
[----:B------:R-:W-:Y:S02]  /*00c0*/  UIADD3 UR4, UP1, UR4, 0x1f0, URZ ;  /* 0x000001f004047890 */ /* 0x000fe4000ff3e03f */
[----:B------:R-:W-:Y:S02]  /*00d0*/  UIADD3.X UR7, URZ, UR5, URZ, UP0, !UPT ;  /* 0x000000053f077290 */ /* 0x000fe400087fe43f */
[----:B------:R-:W-:-:S07]  /*00e0*/  UIADD3.X UR5, URZ, UR5, URZ, UP1, !UPT ;  /* 0x000000053f057290 */ /* 0x000fce0008ffe43f */
[----:B------:R0:W-:Y:S02]  /*00f0*/  UTMACCTL.PF [UR6] ;  /* 0x00000000060079b9 */ /* 0x0001e40008040000 */
[----:B------:R0:W-:Y:S02]  /*0100*/  UTMACCTL.PF [UR4] ;  /* 0x00000000040079b9 */ /* 0x0001e40008040000 */
[----:B0-----:R-:W-:Y:S01]  /*0110*/  NOP ;  /* 0x0000000000007918 */ /* 0x001fe20000000000 */
.L_x_1:
[----:B------:R-:W-:Y:S05]  /*0120*/  BSYNC B0 ;  /* 0x0000000000007941 */ /* 0x000fea0003800000 */
.L_x_0:
[----:B------:R-:W0:Y:S02]  /*0130*/  SHFL.IDX PT, R2, R0, RZ, 0x1f ;  /* 0x00001fff00027589 */ /* 0x000e2400000e0000 */
[----:B0-----:R-:W-:-:S13]  /*0140*/  ISETP.NE.AND P0, PT, R2, RZ, PT ;  /* 0x000000ff0200720c */ /* 0x001fda0003f05270 */
[----:B------:R-:W-:Y:S05]  /*0150*/  @P0 BRA `(.L_x_2) ;  /* 0x00000000009c0947 */ /* 0x000fea0003800000 */
[----:B------:R-:W-:Y:S01]  /*0160*/  ELECT P0, URZ, PT ;  /* 0x00000000003f782f */ /* 0x000fe20003800000 */
[----:B------:R-:W-:-:S12]  /*0170*/  BSSY B0, `(.L_x_2) ;  /* 0x0000025000007945 */ /* 0x000fd80003800000 */
[----:B------:R-:W-:Y:S05]  /*0180*/  @!P0 BRA `(.L_x_3) ;  /* 0x00000000008c8947 */ /* 0x000fea0003800000 */
[----:B------:R-:W0:Y:S01]  /*0190*/  S2UR UR8, SR_CgaCtaId ;  /* 0x00000000000879c3 */ /* 0x000e220000008800 */
[----:B------:R-:W-:Y:S01]  /*01a0*/  UMOV UR4, 0x400 ;  /* 0x0000040000047882 */ /* 0x000fe20000000000 */
[----:B------:R-:W-:Y:S01]  /*01b0*/  UMOV UR5, 0x1 ;  /* 0x0000000100057882 */ /* 0x000fe20000000000 */
[----:B------:R-:W-:Y:S02]  /*01c0*/  UMOV UR6, 0x100 ;  /* 0x0000010000067882 */ /* 0x000fe40000000000 */
[----:B------:R-:W-:-:S04]  /*01d0*/  UIADD3 UR6, -UR6, 0x100000, URZ ;  /* 0x0010000006067890 */ /* 0x000fc8000fffe13f */
[----:B------:R-:W-:Y:S02]  /*01e0*/  USHF.L.U32 UR7, UR6, 0xb, URZ ;  /* 0x0000000b06077899 */ /* 0x000fe4000800063f */
[----:B------:R-:W-:Y:S02]  /*01f0*/  USHF.L.U32 UR6, UR6, 0x1, URZ ;  /* 0x0000000106067899 */ /* 0x000fe4000800063f */
[----:B0-----:R-:W-:Y:S02]  /*0200*/  ULEA UR8, UR8, UR4, 0x18 ;  /* 0x0000000408087291 */ /* 0x001fe4000f8ec03f */
[----:B------:R-:W-:-:S04]  /*0210*/  UIADD3 UR4, -UR5, 0x100000, URZ ;  /* 0x0010000005047890 */ /* 0x000fc8000fffe13f */
[----:B------:R-:W-:Y:S02]  /*0220*/  USHF.L.U32 UR5, UR4, 0xb, URZ ;  /* 0x0000000b04057899 */ /* 0x000fe4000800063f */
[----:B------:R-:W-:Y:S01]  /*0230*/  USHF.L.U32 UR4, UR4, 0x1, URZ ;  /* 0x0000000104047899 */ /* 0x000fe2000800063f */
[----:B------:R-:W0:Y:S11]  /*0240*/  FENCE.VIEW.ASYNC.S ;  /* 0x00000000000073c6 */ /* 0x000e360000000000 */
[----:B0-----:R0:W1:Y:S01]  /*0250*/  SYNCS.EXCH.64 URZ, [UR8], UR4 ;  /* 0x00000004083f75b2 */ /* 0x0010620008000100 */
[----:B------:R0:W2:Y:S01]  /*0260*/  SYNCS.EXCH.64 URZ, [UR8+0x58], UR6 ;  /* 0x00005806083f75b2 */ /* 0x0000a20008000100 */
[----:B------:R0:W3:Y:S01]  /*0270*/  SYNCS.EXCH.64 URZ, [UR8+0x8], UR4 ;  /* 0x00000804083f75b2 */ /* 0x0000e20008000100 */
[----:B------:R0:W4:Y:S01]  /*0280*/  SYNCS.EXCH.64 URZ, [UR8+0x60], UR6 ;  /* 0x00006006083f75b2 */ /* 0x0001220008000100 */
[----:B------:R0:W0:Y:S01]  /*0290*/  SYNCS.EXCH.64 URZ, [UR8+0x10], UR4 ;  /* 0x00001004083f75b2 */ /* 0x0000220008000100 */
        /* <DEDUP_REMOVED lines=17> */
[----:B------:R-:W-:Y:S01]  /*03b0*/  NOP ;  /* 0x0000000000007918 */ /* 0x000fe20000000000 */
.L_x_3:
[----:B0-----:R-:W-:Y:S05]  /*03c0*/  BSYNC B0 ;  /* 0x0000000000007941 */ /* 0x001fea0003800000 */
.L_x_2:
[----:B------:R-:W0:Y:S01]  /*03d0*/  SHFL.IDX PT, R0, R0, RZ, 0x1f ;  /* 0x00001fff00007589 */ /* 0x000e2200000e0000 */
[----:B------:R-:W5:Y:S01]  /*03e0*/  LDC R2, c[0x0][0x65c] ;  /* 0x00019700ff027b82 */ /* 0x000f620000000800 */
[----:B------:R-:W-:Y:S02]  /*03f0*/  ELECT P0, URZ, PT ;  /* 0x00000000003f782f */ /* 0x000fe40003800000 */
[----:B------:R-:W-:Y:S01]  /*0400*/  LOP3.LUT R7, R7, 0xfffff7ff, RZ, 0xc0, !PT ;  /* 0xfffff7ff07077812 */ /* 0x000fe200078ec0ff */
[----:B------:R-:W1:Y:S01]  /*0410*/  S2R R5, SR_CTAID.Y ;  /* 0x0000000000057919 */ /* 0x000e620000002600 */
[----:B------:R-:W-:Y:S01]  /*0420*/  UMOV UR4, 0x20 ;  /* 0x0000002000047882 */ /* 0x000fe20000000000 */
[----:B------:R-:W-:Y:S01]  /*0430*/  NOP ;  /* 0x0000000000007918 */ /* 0x000fe20000000000 */
[----:B------:R-:W-:Y:S01]  /*0440*/  ISETP.NE.AND P2, PT, R10, RZ, PT ;  /* 0x000000ff0a00720c */ /* 0x000fe20003f45270 */
[----:B------:R-:W2:Y:S01]  /*0450*/  S2R R6, SR_CTAID.X ;  /* 0x0000000000067919 */ /* 0x000ea20000002500 */
[----:B------:R-:W-:Y:S01]  /*0460*/  NOP ;  /* 0x0000000000007918 */ /* 0x000fe20000000000 */
[----:B0-----:R-:W-:-:S02]  /*0470*/  ISETP.NE.OR P0, PT, R0, RZ, !P0 ;  /* 0x000000ff0000720c */ /* 0x001fc40004705670 */
[----:B-----5:R-:W-:-:S11]  /*0480*/  ISETP.NE.AND P3, PT, R2, 0x1, PT ;  /* 0x000000010200780c */ /* 0x020fd60003f65270 */
[----:B------:R-:W-:Y:S01]  /*0490*/  VOTEU.ALL UP0, P0 ;  /* 0x00000000003f7886 */ /* 0x000fe20000000000 */
[----:B------:R-:W-:Y:S01]  /*04a0*/  VOTEU.ALL UP1, P0 ;  /* 0x00000000003f7886 */ /* 0x000fe20000020000 */
[----:B------:R-:W-:Y:S01]  /*04b0*/  @P3 LOP3.LUT R7, R7, 0x800, RZ, 0xfc, !PT ;  /* 0x0000080007073812 */ /* 0x000fe200078efcff */
[----:B------:R-:W2:Y:S01]  /*04c0*/  @P3 LDC R17, c[0x0][0x10] ;  /* 0x00000400ff113b82 */ /* 0x000ea20000000800 */
[----:B------:R-:W-:Y:S01]  /*04d0*/  SHF.R.S32.HI R7, RZ, 0x1f, R4 ;  /* 0x0000001fff077819 */ /* 0x000fe20000011404 */
[----:B------:R-:W-:Y:S01]  /*04e0*/  @!UP0 UMOV UR6, 0x400 ;  /* 0x0000040000068882 */ /* 0x000fe20000000000 */
[----:B------:R-:W-:-:S04]  /*04f0*/  @!UP0 UIADD3 UR4, -UR4, 0x100000, URZ ;  /* 0x0010000004048890 */ /* 0x000fc8000fffe13f */
[----:B------:R-:W-:Y:S02]  /*0500*/  @!UP0 USHF.L.U32 UR5, UR4, 0xb, URZ ;  /* 0x0000000b04058899 */ /* 0x000fe4000800063f */
[----:B------:R-:W-:Y:S01]  /*0510*/  @!UP0 USHF.L.U32 UR4, UR4, 0x1, URZ ;  /* 0x0000000104048899 */ /* 0x000fe2000800063f */
[----:B-1----:R-:W-:Y:S01]  /*0520*/  @P3 IMAD.MOV.U32 R8, RZ, RZ, R5 ;  /* 0x000000ffff083224 */ /* 0x002fe200078e0005 */
[----:B------:R-:W-:Y:S01]  /*0530*/  LEA.HI R7, R7, R4, RZ, 0x2 ;  /* 0x0000000407077211 */ /* 0x000fe200078f10ff */
[----:B------:R-:W-:Y:S01]  /*0540*/  @P3 IMAD.MOV.U32 R9, RZ, RZ, RZ ;  /* 0x000000ffff093224 */ /* 0x000fe200078e00ff */
[----:B------:R-:W0:Y:S02]  /*0550*/  @!UP0 S2UR UR7, SR_CgaCtaId ;  /* 0x00000000000789c3 */ /* 0x000e240000008800 */
[----:B------:R-:W-:-:S05]  /*0560*/  LOP3.LUT R7, R7, 0xfffffffc, RZ, 0xc0, !PT ;  /* 0xfffffffc07077812 */ /* 0x000fca00078ec0ff */
[----:B------:R-:W-:Y:S01]  /*0570*/  IMAD.IADD R0, R4, 0x1, -R7 ;  /* 0x0000000104007824 */ /* 0x000fe200078e0a07 */
[----:B------:R-:W-:Y:S01]  /*0580*/  LOP3.LUT R4, R3, 0x7f, RZ, 0xc0, !PT ;  /* 0x0000007f03047812 */ /* 0x000fe200078ec0ff */
[----:B------:R-:W1:Y:S01]  /*0590*/  @!P3 LDC R11, c[0x0][0xc] ;  /* 0x00000300ff0bbb82 */ /* 0x000e620000000800 */
[----:B------:R-:W-:Y:S02]  /*05a0*/  IMAD.MOV.U32 R7, RZ, RZ, RZ ;  /* 0x000000ffff077224 */ /* 0x000fe400078e00ff */
[----:B------:R-:W-:Y:S01]  /*05b0*/  ISETP.NE.AND P1, PT, R0, 0x3, PT ;  /* 0x000000030000780c */ /* 0x000fe20003f25270 */
[----:B--2---:R-:W-:Y:S01]  /*05c0*/  @P3 IMAD.WIDE.U32 R16, R6, R17, R8 ;  /* 0x0000001106103225 */ /* 0x004fe200078e0008 */
[----:B0-----:R-:W-:Y:S01]  /*05d0*/  @!UP0 ULEA UR8, UR7, UR6, 0x18 ;  /* 0x0000000607088291 */ /* 0x001fe2000f8ec03f */
[----:B------:R-:W-:Y:S02]  /*05e0*/  VOTEU.ALL UP0, P0 ;  /* 0x00000000003f7886 */ /* 0x000fe40000000000 */
[----:B------:R-:W-:Y:S01]  /*05f0*/  ULDC UR6, c[0x0][0xc] ;  /* 0x0000030000067ab9 */ /* 0x000fe20000000800 */
[----:B------:R-:W-:Y:S01]  /*0600*/  ISETP.EQ.OR P0, PT, R0, RZ, !P1 ;  /* 0x000000ff0000720c */ /* 0x000fe20004f02670 */
[----:B------:R-:W-:-:S03]  /*0610*/  ULDC UR7, c[0x0][0x10] ;  /* 0x0000040000077ab9 */ /* 0x000fc60000000800 */
[C---:B------:R-:W-:Y:S01]  /*0620*/  ISETP.EQ.AND P0, PT, R10.reuse, RZ, P0 ;  /* 0x000000ff0a00720c */ /* 0x040fe20000702270 */
[----:B------:R-:W-:Y:S02]  /*0630*/  VIADD R10, R10, 0xffffffff ;  /* 0xffffffff0a0a7836 */ /* 0x000fe40000000000 */
[----:B-1----:R-:W-:Y:S01]  /*0640*/  @!P3 IMAD.WIDE.U32 R8, R11, R5, R6 ;  /* 0x000000050b08b225 */ /* 0x002fe200078e0006 */
[----:B------:R-:W0:Y:S02]  /*0650*/  FENCE.VIEW.ASYNC.S ;  /* 0x00000000000073c6 */ /* 0x000e240000000000 */
[----:B0-----:R-:W3:Y:S01]  /*0660*/  @!UP0 SYNCS.EXCH.64 URZ, [UR8+0xc0], UR4 ;  /* 0x0000c004083f85b2 */ /* 0x001ee20008000100 */
[----:B------:R-:W-:Y:S01]  /*0670*/  SEL R18, RZ, 0x1, !P0 ;  /* 0x00000001ff127807 */ /* 0x000fe20004000000 */
[----:B------:R-:W-:Y:S01]  /*0680*/  @P3 IMAD.MOV.U32 R11, RZ, RZ, RZ ;  /* 0x000000ffff0b3224 */ /* 0x000fe200078e00ff */
[----:B------:R-:W-:Y:S01]  /*0690*/  ISETP.GE.U32.AND P1, PT, R10, 0x2, PT ;  /* 0x000000020a00780c */ /* 0x000fe20003f26070 */
[----:B------:R-:W-:-:S02]  /*06a0*/  @!P3 IMAD.MOV.U32 R16, RZ, RZ, R8 ;  /* 0x000000ffff10b224 */ /* 0x000fc400078e0008 */
[----:B------:R-:W-:Y:S01]  /*06b0*/  @P3 IMAD.IADD R17, R17, 0x1, R11 ;  /* 0x0000000111113824 */ /* 0x000fe200078e020b */
[----:B------:R-:W-:Y:S01]  /*06c0*/  SEL R18, R18, 0x2, P1 ;  /* 0x0000000212127807 */ /* 0x000fe20000800000 */
[----:B------:R-:W-:Y:S01]  /*06d0*/  @!P3 IMAD.MOV.U32 R17, RZ, RZ, R9 ;  /* 0x000000ffff11b224 */ /* 0x000fe200078e0009 */
[----:B------:R0:W3:Y:S01]  /*06e0*/  @!UP1 SYNCS.EXCH.64 URZ, [UR8+0xc8], UR4 ;  /* 0x0000c804083f95b2 */ /* 0x0000e20008000100 */
[----:B------:R-:W-:Y:S01]  /*06f0*/  NOP ;  /* 0x0000000000007918 */ /* 0x000fe20000000000 */
[----:B0-----:R-:W-:-:S03]  /*0700*/  UIMAD.WIDE.U32 UR4, UR6, UR7, URZ ;  /* 0x00000007060472a5 */ /* 0x001fc6000f8e003f */
[----:B------:R-:W-:Y:S02]  /*0710*/  ULDC UR6, c[0x0][0x14] ;  /* 0x0000050000067ab9 */ /* 0x000fe40000000800 */
[----:B------:R-:W-:Y:S02]  /*0720*/  UIMAD.WIDE.U32 UR36, UR4, UR6, URZ ;  /* 0x00000006042472a5 */ /* 0x000fe4000f8e003f */
[----:B------:R-:W-:-:S04]  /*0730*/  UIMAD UR42, UR5, UR6, URZ ;  /* 0x00000006052a72a4 */ /* 0x000fc8000f8e023f */
[----:B------:R-:W-:Y:S01]  /*0740*/  UIADD3 UR42, UR37, UR42, URZ ;  /* 0x0000002a252a7290 */ /* 0x000fe2000fffe03f */
[----:B---34-:R-:W-:Y:S06]  /*0750*/  BAR.SYNC.DEFER_BLOCKING 0x0 ;  /* 0x0000000000007b1d */ /* 0x018fec0000010000 */
[----:B------:R-:W-:Y:S05]  /*0760*/  @!P2 BRA `(.L_x_4) ;  /* 0x00000068007ca947 */ /* 0x000fea0003800000 */
[----:B------:R-:W-:-:S13]  /*0770*/  ISETP.GT.U32.AND P0, PT, R10, 0x1, PT ;  /* 0x000000010a00780c */ /* 0x000fda0003f04070 */
[----:B------:R-:W-:Y:S05]  /*0780*/  @P0 EXIT ;  /* 0x000000000000094d */ /* 0x000fea0003800000 */
[----:B------:R-:W-:Y:S01]  /*0790*/  ULDC.64 UR4, c[0x0][0x650] ;  /* 0x0001940000047ab9 */ /* 0x000fe20000000a00 */
[----:B------:R-:W-:Y:S01]  /*07a0*/  PRMT R0, RZ, 0x7610, R0 ;  /* 0x00007610ff007816 */ /* 0x000fe20000000000 */
[----:B------:R-:W-:Y:S01]  /*07b0*/  IMAD.MOV.U32 R107, RZ, RZ, -0x1 ;  /* 0xffffffffff6b7424 */ /* 0x000fe200078e00ff */
[----:B------:R-:W-:Y:S01]  /*07c0*/  ISETP.GE.U32.AND P0, PT, R16, UR4, PT ;  /* 0x0000000410007c0c */ /* 0x000fe2000bf06070 */
[----:B------:R-:W-:Y:S02]  /*07d0*/  IMAD.MOV.U32 R100, RZ, RZ, -0x1 ;  /* 0xffffffffff647424 */ /* 0x000fe400078e00ff */
[----:B------:R-:W-:Y:S01]  /*07e0*/  IMAD.MOV.U32 R19, RZ, RZ, -0x1 ;  /* 0xffffffffff137424 */ /* 0x000fe200078e00ff */
[----:B------:R-:W-:-:S13]  /*07f0*/  ISETP.GE.U32.AND.EX P0, PT, R17, UR5, PT, P0 ;  /* 0x0000000511007c0c */ /* 0x000fda000bf06100 */
[----:B------:R-:W-:Y:S05]  /*0800*/  @P0 BRA `(.L_x_5) ;  /* 0x0000000400580947 */ /* 0x000fea0003800000 */
[----:B------:R-:W0:Y:S01]  /*0810*/  LDC.64 R20, c[0x0][0x628] ;  /* 0x00018a00ff147b82 */ /* 0x000e220000000a00 */
[----:B------:R-:W-:Y:S02]  /*0820*/  IMAD.MOV.U32 R8, RZ, RZ, R16 ;  /* 0x000000ffff087224 */ /* 0x000fe400078e0010 */
[----:B------:R-:W-:-:S05]  /*0830*/  IMAD.MOV.U32 R9, RZ, RZ, R17 ;  /* 0x000000ffff097224 */ /* 0x000fca00078e0011 */
[----:B------:R-:W1:Y:S08]  /*0840*/  LDC R0, c[0x0][0x630] ;  /* 0x00018c00ff007b82 */ /* 0x000e700000000800 */
[----:B------:R-:W2:Y:S01]  /*0850*/  LDC.64 R22, c[0x0][0x620] ;  /* 0x00018800ff167b82 */ /* 0x000ea20000000a00 */
[----:B0-----:R-:W-:-:S04]  /*0860*/  ISETP.NE.U32.AND P0, PT, R20, RZ, PT ;  /* 0x000000ff1400720c */ /* 0x001fc80003f05070 */
[----:B------:R-:W-:-:S13]  /*0870*/  ISETP.NE.AND.EX P0, PT, R21, RZ, PT, P0 ;  /* 0x000000ff1500720c */ /* 0x000fda0003f05300 */
[----:B-12---:R-:W-:Y:S05]  /*0880*/  @!P0 BRA `(.L_x_6) ;  /* 0x0000000000288947 */ /* 0x006fea0003800000 */
[----:B------:R-:W0:Y:S02]  /*0890*/  LDC R13, c[0x0][0x634] ;  /* 0x00018d00ff0d7b82 */ /* 0x000e240000000800 */
[----:B0-----:R-:W-:-:S05]  /*08a0*/  IADD3 R13, P0, R16, R13, RZ ;  /* 0x0000000d100d7210 */ /* 0x001fca0007f1e0ff */
[----:B------:R-:W-:-:S04]  /*08b0*/  IMAD.X R15, RZ, RZ, R17, P0 ;  /* 0x000000ffff0f7224 */ /* 0x000fc800000e0611 */
[----:B------:R-:W-:-:S04]  /*08c0*/  IMAD.WIDE.U32 R8, R15, R20, RZ ;  /* 0x000000140f087225 */ /* 0x000fc800078e00ff */
[----:B------:R-:W-:-:S04]  /*08d0*/  IMAD.WIDE.U32 R10, P0, R13, R21, R8 ;  /* 0x000000150d0a7225 */ /* 0x000fc80007800008 */
[----:B------:R-:W-:-:S04]  /*08e0*/  IMAD.WIDE.U32 R8, R13, R20, RZ ;  /* 0x000000140d087225 */ /* 0x000fc800078e00ff */
[----:B------:R-:W-:Y:S01]  /*08f0*/  IMAD.X R13, RZ, RZ, RZ, P0 ;  /* 0x000000ffff0d7224 */ /* 0x000fe200000e06ff */
[----:B------:R-:W-:Y:S01]  /*0900*/  IADD3 RZ, P0, R9, R10, RZ ;  /* 0x0000000a09ff7210 */ /* 0x000fe20007f1e0ff */
[----:B------:R-:W-:-:S04]  /*0910*/  IMAD.MOV.U32 R12, RZ, RZ, R11 ;  /* 0x000000ffff0c7224 */ /* 0x000fc800078e000b */
[----:B------:R-:W-:-:S08]  /*0920*/  IMAD.WIDE.U32.X R8, R15, R21, R12, P0 ;  /* 0x000000150f087225 */ /* 0x000fd000000e040c */
.L_x_6:
[-CC-:B------:R-:W-:Y:S01]  /*0930*/  SHF.R.U64 R25, R8, R0.reuse, R9.reuse ;  /* 0x0000000008197219 */ /* 0x180fe20000001209 */
[----:B------:R-:W0:Y:S01]  /*0940*/  LDC R12, c[0x0][0x618] ;  /* 0x00018600ff0c7b82 */ /* 0x000e220000000800 */
[----:B------:R-:W-:Y:S01]  /*0950*/  SHF.R.U32.HI R7, RZ, R0, R9 ;  /* 0x00000000ff077219 */ /* 0x000fe20000011609 */
[----:B------:R-:W-:Y:S01]  /*0960*/  ULDC UR4, c[0x0][0x150] ;  /* 0x0000540000047ab9 */ /* 0x000fe20000000800 */
[----:B------:R-:W-:Y:S02]  /*0970*/  IADD3 R11, P0, RZ, -R25, RZ ;  /* 0x80000019ff0b7210 */ /* 0x000fe40007f1e0ff */
[----:B------:R-:W-:-:S03]  /*0980*/  I2FP.F32.U32 R0, R6 ;  /* 0x0000000600007245 */ /* 0x000fc60000201000 */
[----:B------:R-:W1:Y:S01]  /*0990*/  LDC.64 R30, c[0x0][0x640] ;  /* 0x00019000ff1e7b82 */ /* 0x000e620000000a00 */
[----:B------:R-:W-:Y:S02]  /*09a0*/  IMAD.X R13, RZ, RZ, ~R7, P0 ;  /* 0x000000ffff0d7224 */ /* 0x000fe400000e0e07 */
[----:B------:R-:W-:Y:S01]  /*09b0*/  FMUL R0, R0, UR4 ;  /* 0x0000000400007c20 */ /* 0x000fe20008400000 */
[----:B------:R-:W-:Y:S01]  /*09c0*/  IMAD.WIDE.U32 R8, R11, R22, R16 ;  /* 0x000000160b087225 */ /* 0x000fe200078e0010 */
[----:B------:R-:W-:-:S03]  /*09d0*/  ULDC UR4, c[0x0][0x154] ;  /* 0x0000550000047ab9 */ /* 0x000fc60000000800 */
[----:B------:R-:W-:Y:S01]  /*09e0*/  IMAD R10, R13, R22, RZ ;  /* 0x000000160d0a7224 */ /* 0x000fe200078e02ff */
[----:B------:R-:W2:Y:S01]  /*09f0*/  LDC R7, c[0x0][0x144] ;  /* 0x00005100ff077b82 */ /* 0x000ea20000000800 */
[----:B------:R-:W3:Y:S02]  /*0a00*/  F2I.U32.TRUNC.NTZ R0, R0 ;  /* 0x0000000000007305 */ /* 0x000ee4000020f000 */
[----:B------:R-:W-:-:S04]  /*0a10*/  IMAD R11, R11, R23, R10 ;  /* 0x000000170b0b7224 */ /* 0x000fc800078e020a */
[----:B------:R-:W-:Y:S01]  /*0a20*/  IMAD.IADD R9, R9, 0x1, R11 ;  /* 0x0000000109097824 */ /* 0x000fe200078e020b */
[----:B------:R-:W4:Y:S01]  /*0a30*/  LDC R24, c[0x0][0x608] ;  /* 0x00018200ff187b82 */ /* 0x000f220000000800 */
[----:B------:R-:W-:-:S03]  /*0a40*/  IMAD.MOV.U32 R11, RZ, RZ, -0x1 ;  /* 0xffffffffff0b7424 */ /* 0x000fc600078e00ff */
[-CC-:B0-----:R-:W-:Y:S02]  /*0a50*/  SHF.R.U64 R22, R8, R12.reuse, R9.reuse ;  /* 0x0000000c08167219 */ /* 0x181fe40000001209 */
[----:B------:R-:W-:Y:S02]  /*0a60*/  I2FP.F32.U32 R8, R5 ;  /* 0x0000000500087245 */ /* 0x000fe40000201000 */
[----:B------:R-:W0:Y:S01]  /*0a70*/  LDC R28, c[0x0][0x658] ;  /* 0x00019600ff1c7b82 */ /* 0x000e220000000800 */
[----:B-1----:R-:W-:Y:S01]  /*0a80*/  ISETP.NE.U32.AND P0, PT, R30, RZ, PT ;  /* 0x000000ff1e00720c */ /* 0x002fe20003f05070 */
[----:B---3--:R-:W-:Y:S02]  /*0a90*/  IMAD.MOV R10, RZ, RZ, -R0 ;  /* 0x000000ffff0a7224 */ /* 0x008fe400078e0a00 */
[----:B------:R-:W-:Y:S01]  /*0aa0*/  FMUL R8, R8, UR4 ;  /* 0x0000000408087c20 */ /* 0x000fe20008400000 */
[----:B------:R-:W-:Y:S02]  /*0ab0*/  SHF.R.U32.HI R9, RZ, R12, R9 ;  /* 0x0000000cff097219 */ /* 0x000fe40000011609 */
[----:B------:R-:W-:Y:S01]  /*0ac0*/  ISETP.NE.AND.EX P0, PT, R31, RZ, PT, P0 ;  /* 0x000000ff1f00720c */ /* 0x000fe20003f05300 */
[----:B------:R1:W3:Y:S01]  /*0ad0*/  F2I.U32.TRUNC.NTZ R15, R8 ;  /* 0x00000008000f7305 */ /* 0x0002e2000020f000 */
[----:B------:R-:W1:Y:S01]  /*0ae0*/  LDC R20, c[0x0][0x148] ;  /* 0x00005200ff147b82 */ /* 0x000e620000000800 */
[----:B--2---:R-:W-:-:S07]  /*0af0*/  IMAD R0, R7, R10, R6 ;  /* 0x0000000a07007224 */ /* 0x004fce00078e0206 */
[----:B------:R-:W2:Y:S01]  /*0b00*/  LDC R26, c[0x0][0x600] ;  /* 0x00018000ff1a7b82 */ /* 0x000ea20000000800 */
[-CC-:B----4-:R-:W-:Y:S02]  /*0b10*/  SHF.R.U64 R32, R22, R24.reuse, R9.reuse ;  /* 0x0000001816207219 */ /* 0x190fe40000001209 */
[----:B------:R-:W-:Y:S01]  /*0b20*/  SHF.R.U32.HI R7, RZ, R24, R9 ;  /* 0x00000018ff077219 */ /* 0x000fe20000011609 */
[----:B------:R-:W-:-:S04]  /*0b30*/  IMAD.MOV.U32 R9, RZ, RZ, 0x1 ;  /* 0x00000001ff097424 */ /* 0x000fc800078e00ff */
[----:B------:R-:W4:Y:S01]  /*0b40*/  LDC R21, c[0x0][0x648] ;  /* 0x00019200ff157b82 */ /* 0x000f220000000800 */
[-C--:B0-----:R-:W-:Y:S02]  /*0b50*/  SHF.L.U32 R6, R11, R28.reuse, RZ ;  /* 0x0000001c0b067219 */ /* 0x081fe400000006ff */
[--C-:B------:R-:W-:Y:S02]  /*0b60*/  SHF.R.U64 R24, R32, R28, R7.reuse ;  /* 0x0000001c20187219 */ /* 0x100fe40000001207 */
[----:B------:R-:W-:Y:S02]  /*0b70*/  LOP3.LUT R13, RZ, R6, RZ, 0x33, !PT ;  /* 0x00000006ff0d7212 */ /* 0x000fe400078e33ff */
[-C--:B------:R-:W-:Y:S01]  /*0b80*/  SHF.R.U32.HI R7, RZ, R28.reuse, R7 ;  /* 0x0000001cff077219 */ /* 0x080fe20000011607 */
[----:B------:R-:W0:Y:S01]  /*0b90*/  LDC R23, c[0x0][0x638] ;  /* 0x00018e00ff177b82 */ /* 0x000e220000000800 */
[----:B------:R-:W-:Y:S01]  /*0ba0*/  SHF.L.U32 R12, R9, R28, RZ ;  /* 0x0000001c090c7219 */ /* 0x000fe200000006ff */
[----:B------:R-:W-:-:S06]  /*0bb0*/  IMAD.MOV.U32 R6, RZ, RZ, R24 ;  /* 0x000000ffff067224 */ /* 0x000fcc00078e0018 */
[----:B------:R-:W0:Y:S01]  /*0bc0*/  LDC R107, c[0x0][0x610] ;  /* 0x00018400ff6b7b82 */ /* 0x000e220000000800 */
[----:B-1-3--:R-:W-:Y:S05]  /*0bd0*/  @!P0 BRA `(.L_x_7) ;  /* 0x0000000000288947 */ /* 0x00afea0003800000 */
[----:B------:R-:W1:Y:S02]  /*0be0*/  LDC R11, c[0x0][0x64c] ;  /* 0x00019300ff0b7b82 */ /* 0x000e640000000800 */
[----:B-1----:R-:W-:-:S05]  /*0bf0*/  IADD3 R11, P0, R24, R11, RZ ;  /* 0x0000000b180b7210 */ /* 0x002fca0007f1e0ff */
        /* <DEDUP_REMOVED lines=8> */
.L_x_7:
[----:B----4-:R-:W-:Y:S01]  /*0c80*/  SHF.R.U64 R6, R6, R21, R7 ;  /* 0x0000001506067219 */ /* 0x010fe20000001207 */
[----:B--2---:R-:W-:Y:S01]  /*0c90*/  VIADD R7, R26, 0xffffffff ;  /* 0xffffffff1a077836 */ /* 0x004fe20000000000 */
[----:B------:R-:W-:Y:S01]  /*0ca0*/  LOP3.LUT R13, R32, R13, RZ, 0xc0, !PT ;  /* 0x0000000d200d7212 */ /* 0x000fe200078ec0ff */
[----:B------:R-:W-:Y:S02]  /*0cb0*/  IMAD.MOV R15, RZ, RZ, -R15 ;  /* 0x000000ffff0f7224 */ /* 0x000fe400078e0a0f */
[----:B------:R-:W-:Y:S02]  /*0cc0*/  IMAD.MOV R8, RZ, RZ, -R6 ;  /* 0x000000ffff087224 */ /* 0x000fe400078e0a06 */
[----:B------:R-:W-:Y:S01]  /*0cd0*/  IMAD R13, R12, R6, R13 ;  /* 0x000000060c0d7224 */ /* 0x000fe200078e020d */
[----:B------:R-:W-:Y:S01]  /*0ce0*/  LOP3.LUT R6, R22, R7, RZ, 0xc0, !PT ;  /* 0x0000000716067212 */ /* 0x000fe200078ec0ff */
[----:B------:R-:W-:Y:S02]  /*0cf0*/  @P3 IMAD R0, R20, R15, R5 ;  /* 0x0000000f14003224 */ /* 0x000fe400078e0205 */
[----:B0-----:R-:W-:-:S02]  /*0d00*/  IMAD R5, R8, R23, R24 ;  /* 0x0000001708057224 */ /* 0x001fc400078e0218 */
[----:B------:R-:W-:Y:S02]  /*0d10*/  IMAD R107, R13, R107, R0 ;  /* 0x0000006b0d6b7224 */ /* 0x000fe400078e0200 */
[----:B------:R-:W-:Y:S02]  /*0d20*/  IMAD R6, R5, R26, R6 ;  /* 0x0000001a05067224 */ /* 0x000fe400078e0206 */
[----:B------:R-:W-:Y:S02]  /*0d30*/  IMAD.MOV.U32 R0, RZ, RZ, 0x1 ;  /* 0x00000001ff007424 */ /* 0x000fe400078e00ff */
[----:B------:R-:W-:Y:S01]  /*0d40*/  IMAD.MOV.U32 R19, RZ, RZ, R25 ;  /* 0x000000ffff137224 */ /* 0x000fe200078e0019 */
[----:B------:R-:W-:Y:S02]  /*0d50*/  SEL R100, R6, R107, !P3 ;  /* 0x0000006b06647207 */ /* 0x000fe40005800000 */
[----:B------:R-:W-:-:S07]  /*0d60*/  SEL R107, R107, R6, !P3 ;  /* 0x000000066b6b7207 */ /* 0x000fce0005800000 */
.L_x_5:
[----:B------:R-:W-:-:S08]  /*0d70*/  NOP ;  /* 0x0000000000007918 */ /* 0x000fd00000000000 */
[----:B------:R-:W0:Y:S02]  /*0d80*/  USETMAXREG.TRY_ALLOC.CTAPOOL UP0, 0xe8 ;  /* 0x000000e8000079c8 */ /* 0x000e240008000600 */
[----:B0-----:R-:W-:-:S13]  /*0d90*/  PLOP3.LUT P0, PT, PT, PT, UP0, 0x80, 0x0 ;  /* 0x000000000000781c */ /* 0x001fda0003f0f008 */
[----:B------:R-:W-:Y:S05]  /*0da0*/  @!P0 BRA `(.L_x_5) ;  /* 0xfffffffc00f08947 */ /* 0x000fea000383ffff */
[----:B------:R-:W-:Y:S01]  /*0db0*/  ULDC.64 UR4, c[0x0][0x598] ;  /* 0x0001660000047ab9 */ /* 0x000fe20000000a00 */
[----:B------:R-:W-:Y:S01]  /*0dc0*/  ULDC.64 UR38, c[0x0][0x208] ;  /* 0x0000820000267ab9 */ /* 0x000fe20000000a00 */
[----:B------:R-:W-:-:S04]  /*0dd0*/  ISETP.NE.U32.AND P0, PT, RZ, UR4, PT ;  /* 0x00000004ff007c0c */ /* 0x000fc8000bf05070 */
[----:B------:R-:W-:-:S13]  /*0de0*/  ISETP.NE.AND.EX P0, PT, RZ, UR5, PT, P0 ;  /* 0x00000005ff007c0c */ /* 0x000fda000bf05300 */
[----:B------:R-:W-:Y:S05]  /*0df0*/  @!P0 BRA `(.L_x_8) ;  /* 0x00000000001c8947 */ /* 0x000fea0003800000 */
[----:B------:R-:W0:Y:S02]  /*0e00*/  LDC.64 R6, c[0x0][0x598] ;  /* 0x00016600ff067b82 */ /* 0x000e240000000a00 */
[----:B0-----:R-:W2:Y:S02]  /*0e10*/  LDG.E.64 R6, desc[UR38][R6.64] ;  /* 0x0000002606067981 */ /* 0x001ea4000c1e1b00 */
[----:B--2---:R-:W-:-:S04]  /*0e20*/  ISETP.NE.U32.AND P0, PT, R6, RZ, PT ;  /* 0x000000ff0600720c */ /* 0x004fc80003f05070 */
[----:B------:R-:W-:-:S13]  /*0e30*/  ISETP.NE.AND.EX P0, PT, R7, RZ, PT, P0 ;  /* 0x000000ff0700720c */ /* 0x000fda0003f05300 */
[----:B------:R-:W-:Y:S05]  /*0e40*/  @!P0 BRA `(.L_x_8) ;  /* 0x0000000000088947 */ /* 0x000fea0003800000 */
[----:B------:R0:W5:Y:S01]  /*0e50*/  LD.E R88, desc[UR38][R6.64] ;  /* 0x0000002606587980 */ /* 0x000162000c101900 */
[----:B------:R-:W-:Y:S05]  /*0e60*/  BRA `(.L_x_9) ;  /* 0x0000000000247947 */ /* 0x000fea0003800000 */
.L_x_8:
[----:B------:R-:W-:Y:S02]  /*0e70*/  ULDC.64 UR4, c[0x0][0x588] ;  /* 0x0001620000047ab9 */ /* 0x000fe40000000a00 */
[----:B------:R-:W-:-:S04]  /*0e80*/  ISETP.NE.U32.AND P0, PT, RZ, UR4, PT ;  /* 0x00000004ff007c0c */ /* 0x000fc8000bf05070 */
[----:B------:R-:W-:-:S13]  /*0e90*/  ISETP.NE.AND.EX P0, PT, RZ, UR5, PT, P0 ;  /* 0x00000005ff007c0c */ /* 0x000fda000bf05300 */
[----:B------:R-:W-:Y:S05]  /*0ea0*/  @!P0 BRA `(.L_x_10) ;  /* 0x00000000000c8947 */ /* 0x000fea0003800000 */
[----:B------:R-:W0:Y:S02]  /*0eb0*/  LDC.64 R88, c[0x0][0x588] ;  /* 0x00016200ff587b82 */ /* 0x000e240000000a00 */
[----:B0-----:R1:W5:Y:S01]  /*0ec0*/  LDG.E R88, desc[UR38][R88.64] ;  /* 0x0000002658587981 */ /* 0x001362000c1e1900 */
[----:B------:R-:W-:Y:S05]  /*0ed0*/  BRA `(.L_x_9) ;  /* 0x0000000000087947 */ /* 0x000fea0003800000 */
.L_x_10:
[----:B------:R-:W-:Y:S02]  /*0ee0*/  ULDC UR4, c[0x0][0x580] ;  /* 0x0001600000047ab9 */ /* 0x000fe40000000800 */
[----:B------:R-:W-:-:S07]  /*0ef0*/  IMAD.U32 R88, RZ, RZ, UR4 ;  /* 0x00000004ff587e24 */ /* 0x000fce000f8e00ff */
.L_x_9:
[----:B------:R-:W-:Y:S02]  /*0f00*/  ULDC.64 UR4, c[0x0][0x5a0] ;  /* 0x0001680000047ab9 */ /* 0x000fe40000000a00 */
[----:B------:R-:W-:-:S04]  /*0f10*/  ISETP.NE.U32.AND P0, PT, RZ, UR4, PT ;  /* 0x00000004ff007c0c */ /* 0x000fc8000bf05070 */
[----:B------:R-:W-:-:S13]  /*0f20*/  ISETP.NE.AND.EX P0, PT, RZ, UR5, PT, P0 ;  /* 0x00000005ff007c0c */ /* 0x000fda000bf05300 */
[----:B------:R-:W-:Y:S05]  /*0f30*/  @!P0 BRA `(.L_x_11) ;  /* 0x00000000001c8947 */ /* 0x000fea0003800000 */
[----:B0-----:R-:W0:Y:S02]  /*0f40*/  LDC.64 R6, c[0x0][0x5a0] ;  /* 0x00016800ff067b82 */ /* 0x001e240000000a00 */
[----:B0-----:R-:W2:Y:S02]  /*0f50*/  LDG.E.64 R6, desc[UR38][R6.64] ;  /* 0x0000002606067981 */ /* 0x001ea4000c1e1b00 */
[----:B--2---:R-:W-:-:S04]  /*0f60*/  ISETP.NE.U32.AND P0, PT, R6, RZ, PT ;  /* 0x000000ff0600720c */ /* 0x004fc80003f05070 */
[----:B------:R-:W-:-:S13]  /*0f70*/  ISETP.NE.AND.EX P0, PT, R7, RZ, PT, P0 ;  /* 0x000000ff0700720c */ /* 0x000fda0003f05300 */
[----:B------:R-:W-:Y:S05]  /*0f80*/  @!P0 BRA `(.L_x_11) ;  /* 0x0000000000088947 */ /* 0x000fea0003800000 */
[----:B-1----:R0:W5:Y:S01]  /*0f90*/  LD.E R89, desc[UR38][R6.64] ;  /* 0x0000002606597980 */ /* 0x002162000c101900 */
[----:B------:R-:W-:Y:S05]  /*0fa0*/  BRA `(.L_x_12) ;  /* 0x0000000000247947 */ /* 0x000fea0003800000 */
.L_x_11:
[----:B------:R-:W-:Y:S02]  /*0fb0*/  ULDC.64 UR4, c[0x0][0x590] ;  /* 0x0001640000047ab9 */ /* 0x000fe40000000a00 */
[----:B------:R-:W-:-:S04]  /*0fc0*/  ISETP.NE.U32.AND P0, PT, RZ, UR4, PT ;  /* 0x00000004ff007c0c */ /* 0x000fc8000bf05070 */
[----:B------:R-:W-:-:S13]  /*0fd0*/  ISETP.NE.AND.EX P0, PT, RZ, UR5, PT, P0 ;  /* 0x00000005ff007c0c */ /* 0x000fda000bf05300 */
[----:B------:R-:W-:Y:S05]  /*0fe0*/  @!P0 BRA `(.L_x_13) ;  /* 0x00000000000c8947 */ /* 0x000fea0003800000 */
[----:B0-----:R-:W1:Y:S02]  /*0ff0*/  LDC.64 R6, c[0x0][0x590] ;  /* 0x00016400ff067b82 */ /* 0x001e640000000a00 */
[----:B-1----:R1:W5:Y:S01]  /*1000*/  LDG.E R89, desc[UR38][R6.64] ;  /* 0x0000002606597981 */ /* 0x002362000c1e1900 */
[----:B------:R-:W-:Y:S05]  /*1010*/  BRA `(.L_x_12) ;  /* 0x0000000000087947 */ /* 0x000fea0003800000 */
.L_x_13:
[----:B------:R-:W-:Y:S02]  /*1020*/  ULDC UR4, c[0x0][0x584] ;  /* 0x0001610000047ab9 */ /* 0x000fe40000000800 */
[----:B-1----:R-:W-:-:S07]  /*1030*/  IMAD.U32 R89, RZ, RZ, UR4 ;  /* 0x00000004ff597e24 */ /* 0x002fce000f8e00ff */
.L_x_12:
[----:B------:R-:W-:-:S13]  /*1040*/  LOP3.LUT P0, RZ, R0, 0xff, RZ, 0xc0, !PT ;  /* 0x000000ff00ff7812 */ /* 0x000fda000780c0ff */
[----:B------:R-:W-:Y:S05]  /*1050*/  @!P0 EXIT ;  /* 0x000000000000894d */ /* 0x000fea0003800000 */
[----:B------:R-:W2:Y:S01]  /*1060*/  LDC R91, c[0x0][0x658] ;  /* 0x00019600ff5b7b82 */ /* 0x000ea20000000800 */
[----:B------:R-:W-:Y:S01]  /*1070*/  ULDC.64 UR6, c[0x0][0x288] ;  /* 0x0000a20000067ab9 */ /* 0x000fe20000000a00 */
[----:B------:R-:W-:Y:S01]  /*1080*/  LOP3.LUT R14, R14, 0x1, RZ, 0xc0, !PT ;  /* 0x000000010e0e7812 */ /* 0x000fe200078ec0ff */
[----:B------:R-:W-:Y:S01]  /*1090*/  UIADD3 UR4, UR7, 0x1f, URZ ;  /* 0x0000001f07047890 */ /* 0x000fe2000fffe03f */
[----:B------:R-:W-:Y:S01]  /*10a0*/  SHF.R.U32.HI R0, RZ, 0x2, R3 ;  /* 0x00000002ff007819 */ /* 0x000fe20000011603 */
[----:B------:R-:W-:Y:S01]  /*10b0*/  IMAD.U32 R5, RZ, RZ, UR6 ;  /* 0x00000006ff057e24 */ /* 0x000fe2000f8e00ff */
[----:B------:R-:W-:Y:S01]  /*10c0*/  SHF.R.U32.HI R4, RZ, 0x1, R4 ;  /* 0x00000001ff047819 */ /* 0x000fe20000011604 */
[----:B------:R-:W-:Y:S01]  /*10d0*/  USHF.R.S32.HI UR5, URZ, 0x1f, UR4 ;  /* 0x0000001f3f057899 */ /* 0x000fe20008011404 */
[----:B------:R-:W3:Y:S01]  /*10e0*/  LDC.64 R94, c[0x0][0x5c8] ;  /* 0x00017200ff5e7b82 */ /* 0x000ee20000000a00 */
[----:B------:R-:W-:Y:S01]  /*10f0*/  LOP3.LUT R90, R3, 0x3, RZ, 0xc0, !PT ;  /* 0x00000003035a7812 */ /* 0x000fe200078ec0ff */
[----:B01----:R-:W-:Y:S01]  /*1100*/  IMAD.SHL.U32 R7, R14, 0x40, RZ ;  /* 0x000000400e077824 */ /* 0x003fe200078e00ff */
[----:B------:R-:W-:Y:S01]  /*1110*/  LOP3.LUT R0, R0, 0x7, RZ, 0xc0, !PT ;  /* 0x0000000700007812 */ /* 0x000fe200078ec0ff */
[----:B------:R-:W-:Y:S01]  /*1120*/  ULEA.HI UR5, UR5, UR4, URZ, 0x5 ;  /* 0x0000000405057291 */ /* 0x000fe2000f8f283f */
[----:B------:R-:W-:Y:S01]  /*1130*/  LOP3.LUT R23, R4, 0x30, RZ, 0xc0, !PT ;  /* 0x0000003004177812 */ /* 0x000fe200078ec0ff */
[----:B------:R-:W-:Y:S01]  /*1140*/  IMAD R90, R90, -0x2, R5 ;  /* 0xfffffffe5a5a7824 */ /* 0x000fe200078e0205 */
[--C-:B------:R-:W-:Y:S01]  /*1150*/  LOP3.LUT R22, R7, 0x40, R0.reuse, 0xe2, !PT ;  /* 0x0000004007167812 */ /* 0x100fe200078ee200 */
[----:B------:R-:W-:Y:S01]  /*1160*/  USHF.R.S32.HI UR43, URZ, 0x5, UR5 ;  /* 0x000000053f2b7899 */ /* 0x000fe20008011405 */
[----:B------:R-:W-:Y:S01]  /*1170*/  IADD3 R5, RZ, -R23, -R0 ;  /* 0x80000017ff057210 */ /* 0x000fe20007ffe800 */
[----:B------:R-:W-:Y:S01]  /*1180*/  IMAD.MOV.U32 R0, RZ, RZ, -0x1 ;  /* 0xffffffffff007424 */ /* 0x000fe200078e00ff */
[C---:B------:R-:W-:Y:S01]  /*1190*/  LOP3.LUT R97, R3.reuse, 0x80, RZ, 0xc0, !PT ;  /* 0x0000008003617812 */ /* 0x040fe200078ec0ff */
[----:B------:R-:W-:Y:S01]  /*11a0*/  IMAD.MOV.U32 R4, RZ, RZ, 0x1 ;  /* 0x00000001ff047424 */ /* 0x000fe200078e00ff */
[----:B------:R-:W-:Y:S01]  /*11b0*/  UISETP.LT.AND UP0, UPT, UR43, 0x1, UPT ;  /* 0x000000012b00788c */ /* 0x000fe2000bf01270 */
[----:B------:R-:W-:Y:S01]  /*11c0*/  IMAD R5, R14, -0x40, R5 ;  /* 0xffffffc00e057824 */ /* 0x000fe200078e0205 */
[----:B------:R-:W-:Y:S01]  /*11d0*/  ULDC UR4, c[0x0][0x284] ;  /* 0x0000a10000047ab9 */ /* 0x000fe20000000800 */
[----:B--2---:R-:W-:Y:S01]  /*11e0*/  SHF.L.U32 R0, R0, R91, RZ ;  /* 0x0000005b00007219 */ /* 0x004fe200000006ff */
[----:B------:R-:W-:Y:S01]  /*11f0*/  USEL UR44, UR43, 0x1, UP0 ;  /* 0x000000012b2c7887 */ /* 0x000fe20008000000 */
[----:B------:R-:W-:Y:S01]  /*1200*/  LOP3.LUT R22, R22, R23, RZ, 0xfc, !PT ;  /* 0x0000001716167212 */ /* 0x000fe200078efcff */
[----:B------:R-:W-:Y:S01]  /*1210*/  IMAD.SHL.U32 R96, R3, 0x2, RZ ;  /* 0x0000000203607824 */ /* 0x000fe200078e00ff */
[----:B------:R-:W-:Y:S01]  /*1220*/  SHF.L.U32 R91, R4, R91, RZ ;  /* 0x0000005b045b7219 */ /* 0x000fe200000006ff */
[----:B------:R-:W-:Y:S01]  /*1230*/  VIADD R99, R5, UR4 ;  /* 0x0000000405637c36 */ /* 0x000fe20008000000 */
[----:B------:R-:W-:Y:S01]  /*1240*/  LOP3.LUT R112, R18, 0x1, RZ, 0xfc, !PT ;  /* 0x0000000112707812 */ /* 0x000fe200078efcff */
[----:B------:R-:W-:Y:S01]  /*1250*/  IMAD.MOV.U32 R23, RZ, RZ, RZ ;  /* 0x000000ffff177224 */ /* 0x000fe200078e00ff */
[C-C-:B---3--:R-:W-:Y:S01]  /*1260*/  SHF.L.U64.HI R92, R94.reuse, 0x7, R95.reuse ;  /* 0x000000075e5c7819 */ /* 0x148fe2000001025f */
[----:B------:R-:W-:Y:S01]  /*1270*/  UIADD3 UR44, UR43, -UR44, URZ ;  /* 0x8000002c2b2c7290 */ /* 0x000fe2000fffe03f */
[C---:B------:R-:W-:Y:S01]  /*1280*/  SHF.L.U64.HI R93, R94.reuse, 0x3, R95 ;  /* 0x000000035e5d7819 */ /* 0x040fe2000001025f */
[C---:B------:R-:W-:Y:S01]  /*1290*/  IMAD.SHL.U32 R95, R94.reuse, 0x80, RZ ;  /* 0x000000805e5f7824 */ /* 0x040fe200078e00ff */
[----:B------:R-:W-:Y:S01]  /*12a0*/  SHF.R.U32.HI R97, RZ, 0x7, R97 ;  /* 0x00000007ff617819 */ /* 0x000fe20000011661 */
[----:B------:R-:W-:Y:S01]  /*12b0*/  IMAD.SHL.U32 R94, R94, 0x8, RZ ;  /* 0x000000085e5e7824 */ /* 0x000fe200078e00ff */
[----:B------:R-:W-:Y:S01]  /*12c0*/  LOP3.LUT R98, RZ, R0, RZ, 0x33, !PT ;  /* 0x00000000ff627212 */ /* 0x000fe200078e33ff */
[----:B------:R-:W-:Y:S01]  /*12d0*/  UMOV UR40, URZ ;  /* 0x0000003f00287c82 */ /* 0x000fe20008000000 */
[----:B------:R-:W-:-:S05]  /*12e0*/  UMOV UR41, URZ ;  /* 0x0000003f00297c82 */ /* 0x000fca0008000000 */
.L_x_157:
[----:B0-----:R-:W0:Y:S01]  /*12f0*/  SHFL.IDX PT, R0, R97, RZ, 0x1f ;  /* 0x00001fff61007589 */ /* 0x001e2200000e0000 */
[----:B-1----:R-:W1:Y:S01]  /*1300*/  S2UR UR7, SR_CgaCtaId ;  /* 0x00000000000779c3 */ /* 0x002e620000008800 */
[----:B------:R-:W-:Y:S01]  /*1310*/  UMOV UR6, 0x400 ;  /* 0x0000040000067882 */ /* 0x000fe20000000000 */
[----:B0-----:R-:W-:Y:S01]  /*1320*/  R2UR UR4, R0 ;  /* 0x00000000000472ca */ /* 0x001fe200000e0000 */
[----:B-1----:R-:W-:-:S12]  /*1330*/  ULEA UR46, UR7, UR6, 0x18 ;  /* 0x00000006072e7291 */ /* 0x002fd8000f8ec03f */
[----:B------:R-:W-:-:S04]  /*1340*/  ULEA.HI UR5, UR4, UR4, URZ, 0x1 ;  /* 0x0000000404057291 */ /* 0x000fc8000f8f083f */
[----:B------:R-:W-:-:S04]  /*1350*/  ULOP3.LUT UR5, UR5, 0xffffe, URZ, 0xc0, !UPT ;  /* 0x000ffffe05057892 */ /* 0x000fc8000f8ec03f */
[----:B------:R-:W-:-:S03]  /*1360*/  UIADD3 UR5, UR4, -UR5, URZ ;  /* 0x8000000504057290 */ /* 0x000fc6000fffe03f */
[----:B------:R-:W-:Y:S01]  /*1370*/  ULDC UR4, c[0x0][0x28c] ;  /* 0x0000a30000047ab9 */ /* 0x000fe20000000800 */
[----:B------:R-:W-:Y:S01]  /*1380*/  ULEA UR5, UR5, UR46, 0xc ;  /* 0x0000002e05057291 */ /* 0x000fe2000f8e603f */
[----:B------:R-:W-:-:S03]  /*1390*/  ISETP.LT.AND P0, PT, RZ, UR4, PT ;  /* 0x00000004ff007c0c */ /* 0x000fc6000bf01270 */
[----:B------:R-:W-:-:S04]  /*13a0*/  UIADD3 UR5, UR5, 0x180, URZ ;  /* 0x0000018005057890 */ /* 0x000fc8000fffe03f */
[----:B------:R-:W-:-:S04]  /*13b0*/  USHF.R.U32.HI UR5, URZ, 0x4, UR5 ;  /* 0x000000043f057899 */ /* 0x000fc80008011605 */
[----:B------:R-:W-:Y:S02]  /*13c0*/  ULOP3.LUT UR45, UR5, 0x3fff, URZ, 0xc0, !UPT ;  /* 0x00003fff052d7892 */ /* 0x000fe4000f8ec03f */
[----:B--2345:R-:W-:Y:S10]  /*13d0*/  @P0 BRA `(.L_x_14) ;  /* 0x0000000000400947 */ /* 0x03cff40003800000 */
[----:B------:R-:W-:Y:S01]  /*13e0*/  MOV R0, 0x0 ;  /* 0x0000000000007802 */ /* 0x000fe20000000f00 */
[----:B------:R-:W-:Y:S01]  /*13f0*/  ULDC.64 UR4, c[0x4][0x68] ;  /* 0x01001a0000047ab9 */ /* 0x000fe20000000a00 */
[----:B------:R-:W-:Y:S01]  /*1400*/  ULDC.64 UR6, c[0x4][0x8] ;  /* 0x0100020000067ab9 */ /* 0x000fe20000000a00 */
[----:B------:R-:W-:Y:S01]  /*1410*/  IMAD.U32 R4, RZ, RZ, UR4 ;  /* 0x00000004ff047e24 */ /* 0x000fe2000f8e00ff */
[----:B------:R0:W1:Y:S01]  /*1420*/  LDC.64 R14, c[0x4][R0] ;  /* 0x01000000000e7b82 */ /* 0x0000620000000a00 */
[----:B------:R-:W-:Y:S01]  /*1430*/  IMAD.U32 R5, RZ, RZ, UR5 ;  /* 0x00000005ff057e24 */ /* 0x000fe2000f8e00ff */
[----:B------:R-:W-:Y:S01]  /*1440*/  ULDC.64 UR4, c[0x4][0x70] ;  /* 0x01001c0000047ab9 */ /* 0x000fe20000000a00 */
[----:B------:R-:W-:Y:S02]  /*1450*/  IMAD.U32 R10, RZ, RZ, UR6 ;  /* 0x00000006ff0a7e24 */ /* 0x000fe4000f8e00ff */
[----:B------:R-:W-:Y:S02]  /*1460*/  IMAD.U32 R6, RZ, RZ, UR4 ;  /* 0x00000004ff067e24 */ /* 0x000fe4000f8e00ff */
[----:B------:R-:W-:-:S02]  /*1470*/  IMAD.U32 R7, RZ, RZ, UR5 ;  /* 0x00000005ff077e24 */ /* 0x000fc4000f8e00ff */
[----:B------:R-:W-:Y:S02]  /*1480*/  IMAD.U32 R11, RZ, RZ, UR7 ;  /* 0x00000007ff0b7e24 */ /* 0x000fe4000f8e00ff */
[----:B------:R-:W-:Y:S02]  /*1490*/  IMAD.MOV.U32 R8, RZ, RZ, 0x1e1 ;  /* 0x000001e1ff087424 */ /* 0x000fe400078e00ff */
[----:B------:R-:W-:Y:S02]  /*14a0*/  IMAD.MOV.U32 R12, RZ, RZ, 0x1 ;  /* 0x00000001ff0c7424 */ /* 0x000fe400078e00ff */
[----:B0-----:R-:W-:-:S07]  /*14b0*/  IMAD.MOV.U32 R13, RZ, RZ, RZ ;  /* 0x000000ffff0d7224 */ /* 0x001fce00078e00ff */
[----:B------:R-:W-:-:S07]  /*14c0*/  LEPC R20, `(.L_x_14) ;  /* 0x000000001014794e */ /* 0x000fce0000000000 */
[----:B-1---5:R-:W-:Y:S05]  /*14d0*/  CALL.ABS.NOINC R14 ;  /* 0x000000000e007343 */ /* 0x022fea0003c00000 */
.L_x_14:
[----:B------:R-:W-:-:S13]  /*14e0*/  ISETP.NE.AND P0, PT, R112, 0x3, PT ;  /* 0x000000037000780c */ /* 0x000fda0003f05270 */
[----:B------:R-:W-:Y:S05]  /*14f0*/  @!P0 BRA `(.L_x_15) ;  /* 0x0000000000048947 */ /* 0x000fea0003800000 */
[----:B------:R-:W-:Y:S01]  /*1500*/  BPT.TRAP 0x1 ;  /* 0x000000040000795c */ /* 0x000fe20000300000 */
.L_x_15:
[----:B------:R-:W-:Y:S02]  /*1510*/  IMAD.U32 R3, RZ, RZ, UR41 ;  /* 0x00000029ff037e24 */ /* 0x000fe4000f8e00ff */
[----:B------:R-:W-:-:S03]  /*1520*/  IMAD.U32 R0, RZ, RZ, UR40 ;  /* 0x00000028ff007e24 */ /* 0x000fc6000f8e00ff */
[----:B------:R-:W-:Y:S02]  /*1530*/  LEA R3, R3, UR46, 0x3 ;  /* 0x0000002e03037c11 */ /* 0x000fe4000f8e18ff */
[----:B------:R-:W-:-:S04]  /*1540*/  SHF.L.U32 R0, R0, 0x1f, RZ ;  /* 0x0000001f00007819 */ /* 0x000fc800000006ff */
[----:B------:R0:W1:Y:S01]  /*1550*/  SYNCS.PHASECHK.TRANS64.TRYWAIT P1, [R3+URZ], R0 ;  /* 0x00000000030075a7 */ /* 0x000062000802017f */
[----:B------:R-:W-:Y:S05]  /*1560*/  @!P0 BRA `(.L_x_16) ;  /* 0x0000000000048947 */ /* 0x000fea0003800000 */
[----:B------:R-:W-:Y:S01]  /*1570*/  BPT.TRAP 0x1 ;  /* 0x000000040000795c */ /* 0x000fe20000300000 */
.L_x_16:
[----:B------:R-:W-:-:S05]  /*1580*/  IMAD.U32 R4, RZ, RZ, UR44 ;  /* 0x0000002cff047e24 */ /* 0x000fca000f8e00ff */
[----:B------:R-:W-:Y:S01]  /*1590*/  ISETP.GE.AND P2, PT, R4, 0x1, PT ;  /* 0x000000010400780c */ /* 0x000fe20003f46270 */
[----:B-1----:R-:W-:-:S12]  /*15a0*/  @P1 BRA `(.L_x_17) ;  /* 0x0000000000081947 */ /* 0x002fd80003800000 */
[----:B------:R-:W1:Y:S02]  /*15b0*/  SYNCS.PHASECHK.TRANS64.TRYWAIT P1, [R3+URZ], R0 ;  /* 0x00000000030075a7 */ /* 0x000e64000802017f */
[----:B-1----:R-:W-:Y:S05]  /*15c0*/  @!P1 BRA `(.L_x_18) ;  /* 0x0000007400989947 */ /* 0x002fea0003800000 */
.L_x_17:
[----:B------:R-:W-:Y:S05]  /*15d0*/  WARPSYNC.ALL ;  /* 0x0000000000007948 */ /* 0x000fea0003800000 */
[----:B------:R-:W-:Y:S01]  /*15e0*/  UIADD3 UR4, UR46, 0x2c180, URZ ;  /* 0x0002c1802e047890 */ /* 0x000fe2000fffe03f */
[----:B------:R-:W-:Y:S01]  /*15f0*/  WARPGROUP.ARRIVE ;  /* 0x00000000000079c5 */ /* 0x000fe20000000000 */
[----:B------:R-:W-:Y:S02]  /*1600*/  ULEA UR10, UR41, UR45, 0xa ;  /* 0x0000002d290a7291 */ /* 0x000fe4000f8e503f */
[----:B------:R-:W-:Y:S01]  /*1610*/  USHF.R.U32.HI UR4, URZ, 0x4, UR4 ;  /* 0x000000043f047899 */ /* 0x000fe20008011604 */
[----:B------:R-:W-:Y:S01]  /*1620*/  UMOV UR5, 0x40000040 ;  /* 0x4000004000057882 */ /* 0x000fe20000000000 */
[----:B------:R-:W-:-:S02]  /*1630*/  UMOV UR7, 0x40000040 ;  /* 0x4000004000077882 */ /* 0x000fc40000000000 */
[----:B------:R-:W-:Y:S02]  /*1640*/  ULOP3.LUT UR8, UR4, 0x3fff, URZ, 0xc0, !UPT ;  /* 0x00003fff04087892 */ /* 0x000fe4000f8ec03f */
[----:B------:R-:W-:Y:S02]  /*1650*/  UIADD3 UR11, UR10, 0x200, URZ ;  /* 0x000002000a0b7890 */ /* 0x000fe4000fffe03f */
[----:B------:R-:W-:Y:S01]  /*1660*/  ULEA UR9, UR41, UR8, 0x8 ;  /* 0x0000000829097291 */ /* 0x000fe2000f8e403f */
[----:B------:R-:W-:-:S06]  /*1670*/  UMOV UR4, UR10 ;  /* 0x0000000a00047c82 */ /* 0x000fcc0008000000 */
[----:B------:R-:W-:Y:S02]  /*1680*/  UMOV UR6, UR9 ;  /* 0x0000000900067c82 */ /* 0x000fe40008000000 */
[----:B------:R-:W-:Y:S01]  /*1690*/  HGMMA.64x64x16.F32.BF16 R56, gdesc[UR4].tnspA.tnspB, RZ, !UPT, gsb0 ;  /* 0x60e00000043879f0 */ /* 0x000fe2000c0018ff */
[----:B------:R-:W-:Y:S01]  /*16a0*/  UMOV UR4, UR11 ;  /* 0x0000000b00047c82 */ /* 0x000fe20008000000 */
[----:B------:R-:W-:Y:S01]  /*16b0*/  UMOV UR5, 0x40000040 ;  /* 0x4000004000057882 */ /* 0x000fe20000000000 */
[----:B------:R-:W-:Y:S02]  /*16c0*/  WARPGROUP.DEPBAR.LE gsb0, 0x0 ;  /* 0x00008000000079c5 */ /* 0x000fe40000010000 */
[----:B------:R-:W-:-:S06]  /*16d0*/  WARPGROUP.ARRIVE ;  /* 0x00000000000079c5 */ /* 0x000fcc0000000000 */
[----:B------:R-:W-:Y:S01]  /*16e0*/  HGMMA.64x64x16.F32.BF16 R24, gdesc[UR4].tnspA.tnspB, RZ, !UPT, gsb0 ;  /* 0x60e00000041879f0 */ /* 0x000fe2000c0018ff */
[----:B------:R-:W-:Y:S02]  /*16f0*/  UIADD3 UR4, UR10, 0x80, URZ ;  /* 0x000000800a047890 */ /* 0x000fe4000fffe03f */
[----:B------:R-:W-:Y:S01]  /*1700*/  UIADD3 UR6, UR9, 0x80, URZ ;  /* 0x0000008009067890 */ /* 0x000fe2000fffe03f */
[----:B------:R-:W-:Y:S01]  /*1710*/  UMOV UR5, 0x40000040 ;  /* 0x4000004000057882 */ /* 0x000fe20000000000 */
[----:B------:R-:W-:Y:S01]  /*1720*/  UMOV UR7, 0x40000040 ;  /* 0x4000004000077882 */ /* 0x000fe20000000000 */
[----:B------:R-:W-:Y:S01]  /*1730*/  UIADD3 UR10, UR10, 0x280, URZ ;  /* 0x000002800a0a7890 */ /* 0x000fe2000fffe03f */
[----:B------:R-:W-:Y:S02]  /*1740*/  WARPGROUP.DEPBAR.LE gsb0, 0x0 ;  /* 0x00008000000079c5 */ /* 0x000fe40000010000 */
[----:B------:R-:W-:-:S06]  /*1750*/  WARPGROUP.ARRIVE ;  /* 0x00000000000079c5 */ /* 0x000fcc0000000000 */
[----:B------:R-:W-:Y:S01]  /*1760*/  HGMMA.64x64x16.F32.BF16 R56, gdesc[UR4].tnspA.tnspB, R56, gsb0 ;  /* 0x60e00000043879f0 */ /* 0x000fe20008001838 */
[----:B------:R-:W-:Y:S01]  /*1770*/  UMOV UR4, UR10 ;  /* 0x0000000a00047c82 */ /* 0x000fe20008000000 */
[----:B------:R-:W-:Y:S01]  /*1780*/  UMOV UR5, 0x40000040 ;  /* 0x4000004000057882 */ /* 0x000fe20000000000 */
[----:B------:R-:W-:Y:S02]  /*1790*/  WARPGROUP.DEPBAR.LE gsb0, 0x0 ;  /* 0x00008000000079c5 */ /* 0x000fe40000010000 */
[----:B------:R-:W-:-:S06]  /*17a0*/  WARPGROUP.ARRIVE ;  /* 0x00000000000079c5 */ /* 0x000fcc0000000000 */
[----:B------:R-:W-:Y:S03]  /*17b0*/  HGMMA.64x64x16.F32.BF16 R24, gdesc[UR4].tnspA.tnspB, R24, gsb0 ;  /* 0x60e00000041879f0 */ /* 0x000fe60008001818 */
[----:B------:R-:W-:Y:S02]  /*17c0*/  WARPGROUP.DEPBAR.LE gsb0, 0x0 ;  /* 0x00008000000079c5 */ /* 0x000fe40000010000 */
[----:B------:R-:W-:Y:S05]  /*17d0*/  @!P2 BRA `(.L_x_19) ;  /* 0x000000040014a947 */ /* 0x000fea0003800000 */
[----:B------:R-:W-:Y:S01]  /*17e0*/  UIADD3 UR4, UR41, 0x1, URZ ;  /* 0x0000000129047890 */ /* 0x000fe2000fffe03f */
[----:B01----:R-:W-:Y:S01]  /*17f0*/  IMAD.U32 R0, RZ, RZ, UR44 ;  /* 0x0000002cff007e24 */ /* 0x003fe2000f8e00ff */
[----:B------:R-:W-:Y:S02]  /*1800*/  UMOV UR10, UR41 ;  /* 0x00000029000a7c82 */ /* 0x000fe40008000000 */
[----:B------:R-:W-:-:S04]  /*1810*/  UISETP.NE.AND UP0, UPT, UR4, 0xb, UPT ;  /* 0x0000000b0400788c */ /* 0x000fc8000bf05270 */
[----:B------:R-:W-:Y:S02]  /*1820*/  USEL UR5, URZ, 0x1, UP0 ;  /* 0x000000013f057887 */ /* 0x000fe40008000000 */
[----:B------:R-:W-:Y:S02]  /*1830*/  USEL UR9, UR4, URZ, UP0 ;  /* 0x0000003f04097287 */ /* 0x000fe40008000000 */
[----:B------:R-:W-:-:S06]  /*1840*/  ULOP3.LUT UR5, UR40, UR5, URZ, 0x3c, !UPT ;  /* 0x0000000528057292 */ /* 0x000fcc000f8e3c3f */
[----:B------:R-:W-:-:S07]  /*1850*/  IMAD.U32 R5, RZ, RZ, UR5 ;  /* 0x00000005ff057e24 */ /* 0x000fce000f8e00ff */
.L_x_26:
[----:B01----:R-:W-:Y:S05]  /*1860*/  @!P0 BRA `(.L_x_20) ;  /* 0x0000000000048947 */ /* 0x003fea0003800000 */
[----:B------:R-:W-:Y:S01]  /*1870*/  BPT.TRAP 0x1 ;  /* 0x000000040000795c */ /* 0x000fe20000300000 */
.L_x_20:
[----:B------:R-:W0:Y:S01]  /*1880*/  S2UR UR5, SR_CgaCtaId ;  /* 0x00000000000579c3 */ /* 0x000e220000008800 */
[----:B------:R-:W-:Y:S01]  /*1890*/  UMOV UR4, 0x400 ;  /* 0x0000040000047882 */ /* 0x000fe20000000000 */
[----:B------:R-:W-:Y:S01]  /*18a0*/  SHF.L.U32 R3, R5, 0x1f, RZ ;  /* 0x0000001f05037819 */ /* 0x000fe200000006ff */
[----:B0-----:R-:W-:-:S04]  /*18b0*/  ULEA UR14, UR5, UR4, 0x18 ;  /* 0x00000004050e7291 */ /* 0x001fc8000f8ec03f */
[----:B------:R-:W-:-:S09]  /*18c0*/  ULEA UR4, UR9, UR14, 0x3 ;  /* 0x0000000e09047291 */ /* 0x000fd2000f8e183f */
[----:B------:R0:W1:Y:S01]  /*18d0*/  SYNCS.PHASECHK.TRANS64.TRYWAIT P1, [UR4], R3 ;  /* 0x00000003ff0075a7 */ /* 0x0000620008020144 */
[----:B------:R-:W-:Y:S05]  /*18e0*/  @!P0 BRA `(.L_x_21) ;  /* 0x0000000000048947 */ /* 0x000fea0003800000 */
[----:B------:R-:W-:Y:S01]  /*18f0*/  BPT.TRAP 0x1 ;  /* 0x000000040000795c */ /* 0x000fe20000300000 */
.L_x_21:
[----:B-1----:R-:W-:Y:S05]  /*1900*/  @P1 BRA `(.L_x_22) ;  /* 0x0000000000081947 */ /* 0x002fea0003800000 */
[----:B------:R-:W1:Y:S02]  /*1910*/  SYNCS.PHASECHK.TRANS64.TRYWAIT P1, [UR4], R3 ;  /* 0x00000003ff0075a7 */ /* 0x000e640008020144 */
[----:B-1----:R-:W-:Y:S05]  /*1920*/  @!P1 BRA `(.L_x_23) ;  /* 0x0000007000d49947 */ /* 0x002fea0003800000 */
.L_x_22:
[----:B------:R-:W-:Y:S01]  /*1930*/  ULEA UR11, UR9, UR8, 0x8 ;  /* 0x00000008090b7291 */ /* 0x000fe2000f8e403f */
[----:B------:R-:W-:Y:S01]  /*1940*/  WARPGROUP.ARRIVE ;  /* 0x00000000000079c5 */ /* 0x000fe20000000000 */
[----:B------:R-:W-:Y:S01]  /*1950*/  ULEA UR12, UR9, UR45, 0xa ;  /* 0x0000002d090c7291 */ /* 0x000fe2000f8e503f */
[----:B------:R-:W-:Y:S01]  /*1960*/  UMOV UR7, 0x40000040 ;  /* 0x4000004000077882 */ /* 0x000fe20000000000 */
[----:B------:R-:W-:Y:S02]  /*1970*/  UMOV UR5, 0x40000040 ;  /* 0x4000004000057882 */ /* 0x000fe40000000000 */
[----:B------:R-:W-:Y:S01]  /*1980*/  UIADD3 UR13, UR12, 0x200, URZ ;  /* 0x000002000c0d7890 */ /* 0x000fe2000fffe03f */
[----:B------:R-:W-:Y:S02]  /*1990*/  UMOV UR6, UR11 ;  /* 0x0000000b00067c82 */ /* 0x000fe40008000000 */
[----:B------:R-:W-:Y:S02]  /*19a0*/  UMOV UR4, UR12 ;  /* 0x0000000c00047c82 */ /* 0x000fe40008000000 */
[----:B------:R-:W-:Y:S01]  /*19b0*/  HGMMA.64x64x16.F32.BF16 R56, gdesc[UR4].tnspA.tnspB, R56, gsb0 ;  /* 0x60e00000043879f0 */ /* 0x000fe20008001838 */
[----:B------:R-:W-:Y:S01]  /*19c0*/  UMOV UR5, 0x40000040 ;  /* 0x4000004000057882 */ /* 0x000fe20000000000 */
[----:B------:R-:W-:Y:S01]  /*19d0*/  UMOV UR4, UR13 ;  /* 0x0000000d00047c82 */ /* 0x000fe20008000000 */
[----:B------:R-:W-:-:S02]  /*19e0*/  WARPGROUP.DEPBAR.LE gsb0, 0x0 ;  /* 0x00008000000079c5 */ /* 0x000fc40000010000 */
[----:B------:R-:W-:-:S06]  /*19f0*/  WARPGROUP.ARRIVE ;  /* 0x00000000000079c5 */ /* 0x000fcc0000000000 */
[----:B------:R-:W-:Y:S01]  /*1a00*/  HGMMA.64x64x16.F32.BF16 R24, gdesc[UR4].tnspA.tnspB, R24, gsb0 ;  /* 0x60e00000041879f0 */ /* 0x000fe20008001818 */
        /* <DEDUP_REMOVED lines=15> */
[----:B------:R-:W-:Y:S01]  /*1b00*/  BPT.TRAP 0x1 ;  /* 0x000000040000795c */ /* 0x000fe20000300000 */
.L_x_24:
[----:B------:R-:W-:Y:S01]  /*1b10*/  ULEA UR4, UR10, UR14, 0x3 ;  /* 0x0000000e0a047291 */ /* 0x000fe2000f8e183f */
[----:B------:R-:W-:-:S03]  /*1b20*/  ISETP.GT.U32.AND P1, PT, R18, 0x1, PT ;  /* 0x000000011200780c */ /* 0x000fc60003f24070 */
[----:B------:R-:W-:-:S04]  /*1b30*/  UIADD3 UR4, UR4, 0x58, URZ ;  /* 0x0000005804047890 */ /* 0x000fc8000fffe03f */
[----:B------:R-:W-:-:S09]  /*1b40*/  UPRMT UR4, URZ, 0x654, UR4 ;  /* 0x000006543f047896 */ /* 0x000fd20008000004 */
[----:B------:R-:W-:Y:S01]  /*1b50*/  SYNCS.ARRIVE.TRANS64.RED.A1T0 RZ, [UR4], RZ ;  /* 0x000000ffffff79a7 */ /* 0x000fe20008100404 */
[----:B------:R-:W-:Y:S05]  /*1b60*/  @P1 BRA `(.L_x_25) ;  /* 0x0000000000041947 */ /* 0x000fea0003800000 */
[----:B------:R-:W-:Y:S01]  /*1b70*/  BPT.TRAP 0x1 ;  /* 0x000000040000795c */ /* 0x000fe20000300000 */
.L_x_25:
[----:B------:R-:W-:Y:S01]  /*1b80*/  UIADD3 UR9, UR9, 0x1, URZ ;  /* 0x0000000109097890 */ /* 0x000fe2000fffe03f */
[C---:B------:R-:W-:Y:S01]  /*1b90*/  ISETP.GT.AND P1, PT, R0.reuse, 0x1, PT ;  /* 0x000000010000780c */ /* 0x040fe20003f24270 */
[----:B------:R-:W-:Y:S01]  /*1ba0*/  UIADD3 UR10, UR10, 0x1, URZ ;  /* 0x000000010a0a7890 */ /* 0x000fe2000fffe03f */
[----:B------:R-:W-:Y:S01]  /*1bb0*/  VIADD R0, R0, 0xffffffff ;  /* 0xffffffff00007836 */ /* 0x000fe20000000000 */
[----:B------:R-:W-:Y:S02]  /*1bc0*/  UISETP.NE.AND UP0, UPT, UR9, 0xb, UPT ;  /* 0x0000000b0900788c */ /* 0x000fe4000bf05270 */
[----:B------:R-:W-:Y:S02]  /*1bd0*/  UISETP.NE.AND UP1, UPT, UR10, 0xb, UPT ;  /* 0x0000000b0a00788c */ /* 0x000fe4000bf25270 */
[----:B------:R-:W-:Y:S02]  /*1be0*/  USEL UR4, URZ, 0x1, UP0 ;  /* 0x000000013f047887 */ /* 0x000fe40008000000 */
[----:B------:R-:W-:-:S02]  /*1bf0*/  USEL UR9, UR9, URZ, UP0 ;  /* 0x0000003f09097287 */ /* 0x000fc40008000000 */
[----:B------:R-:W-:Y:S02]  /*1c00*/  USEL UR10, UR10, URZ, UP1 ;  /* 0x0000003f0a0a7287 */ /* 0x000fe40008800000 */
[----:B------:R-:W-:Y:S01]  /*1c10*/  LOP3.LUT R5, R5, UR4, RZ, 0x3c, !PT ;  /* 0x0000000405057c12 */ /* 0x000fe2000f8e3cff */
[----:B------:R-:W-:Y:S09]  /*1c20*/  @P1 BRA `(.L_x_26) ;  /* 0xfffffffc000c1947 */ /* 0x000ff2000383ffff */
.L_x_19:
[----:B01----:R-:W0:Y:S02]  /*1c30*/  LDC R0, c[0x0][0x28c] ;  /* 0x0000a300ff007b82 */ /* 0x003e240000000800 */
[----:B0-----:R-:W-:-:S13]  /*1c40*/  ISETP.GE.AND P1, PT, R0, 0x1, PT ;  /* 0x000000010000780c */ /* 0x001fda0003f26270 */
[----:B------:R-:W-:Y:S05]  /*1c50*/  @!P1 BRA `(.L_x_27) ;  /* 0x0000000000409947 */ /* 0x000fea0003800000 */
[----:B------:R-:W-:Y:S05]  /*1c60*/  @!P0 BRA `(.L_x_28) ;  /* 0x0000000000048947 */ /* 0x000fea0003800000 */
[----:B------:R-:W-:Y:S01]  /*1c70*/  BPT.TRAP 0x1 ;  /* 0x000000040000795c */ /* 0x000fe20000300000 */
.L_x_28:
[----:B------:R-:W0:Y:S01]  /*1c80*/  S2UR UR7, SR_CgaCtaId ;  /* 0x00000000000779c3 */ /* 0x000e220000008800 */
[----:B------:R-:W-:Y:S01]  /*1c90*/  UIADD3 UR6, UR44, UR41, URZ ;  /* 0x000000292c067290 */ /* 0x000fe2000fffe03f */
[----:B------:R-:W-:-:S03]  /*1ca0*/  ISETP.GT.U32.AND P0, PT, R18, 0x1, PT ;  /* 0x000000011200780c */ /* 0x000fc60003f04070 */
[----:B------:R-:W-:-:S04]  /*1cb0*/  UIMAD.WIDE.U32 UR4, UR6, -0x45d1745d, URZ ;  /* 0xba2e8ba3060478a5 */ /* 0x000fc8000f8e003f */
[----:B------:R-:W-:-:S03]  /*1cc0*/  USHF.R.U32.HI UR4, URZ, 0x3, UR5 ;  /* 0x000000033f047899 */ /* 0x000fc60008011605 */
[----:B------:R-:W-:Y:S01]  /*1cd0*/  UMOV UR5, 0x400 ;  /* 0x0000040000057882 */ /* 0x000fe20000000000 */
[----:B------:R-:W-:Y:S02]  /*1ce0*/  UIMAD UR6, UR4, -0xb, UR6 ;  /* 0xfffffff5040678a4 */ /* 0x000fe4000f8e0206 */
[----:B0-----:R-:W-:-:S04]  /*1cf0*/  ULEA UR5, UR7, UR5, 0x18 ;  /* 0x0000000507057291 */ /* 0x001fc8000f8ec03f */
[----:B------:R-:W-:-:S04]  /*1d00*/  ULEA UR6, UR6, UR5, 0x3 ;  /* 0x0000000506067291 */ /* 0x000fc8000f8e183f */
[----:B------:R-:W-:-:S04]  /*1d10*/  UIADD3 UR6, UR6, 0x58, URZ ;  /* 0x0000005806067890 */ /* 0x000fc8000fffe03f */
[----:B------:R-:W-:-:S09]  /*1d20*/  UPRMT UR6, URZ, 0x654, UR6 ;  /* 0x000006543f067896 */ /* 0x000fd20008000006 */
[----:B------:R-:W-:Y:S01]  /*1d30*/  SYNCS.ARRIVE.TRANS64.RED.A1T0 RZ, [UR6], RZ ;  /* 0x000000ffffff79a7 */ /* 0x000fe20008100406 */
[----:B------:R-:W-:Y:S05]  /*1d40*/  @P0 BRA `(.L_x_27) ;  /* 0x0000000000040947 */ /* 0x000fea0003800000 */
[----:B------:R-:W-:Y:S01]  /*1d50*/  BPT.TRAP 0x1 ;  /* 0x000000040000795c */ /* 0x000fe20000300000 */
.L_x_27:
[----:B------:R-:W-:Y:S01]  /*1d60*/  IMAD.SHL.U32 R3, R100, 0x40, RZ ;  /* 0x0000004064037824 */ /* 0x000fe200078e00ff */
[----:B------:R-:W-:Y:S01]  /*1d70*/  UIADD3 UR41, UR43, UR41, URZ ;  /* 0x000000292b297290 */ /* 0x000fe2000fffe03f */
[----:B------:R-:W-:Y:S01]  /*1d80*/  SHF.R.S32.HI R21, RZ, 0x1f, R19 ;  /* 0x0000001fff157819 */ /* 0x000fe20000011413 */
[----:B------:R-:W-:Y:S01]  /*1d90*/  ULDC UR7, c[0x0][0x288] ;  /* 0x0000a20000077ab9 */ /* 0x000fe20000000800 */
[----:B------:R-:W-:Y:S01]  /*1da0*/  IMAD.SHL.U32 R6, R107, 0x100, RZ ;  /* 0x000001006b067824 */ /* 0x000fe200078e00ff */
[C---:B------:R-:W-:Y:S01]  /*1db0*/  LOP3.LUT R8, R3.reuse, 0x6, R96, 0xf8, !PT ;  /* 0x0000000603087812 */ /* 0x040fe200078ef860 */
[----:B------:R-:W-:Y:S01]  /*1dc0*/  UISETP.GT.U32.AND UP0, UPT, UR41, 0xa, UPT ;  /* 0x0000000a2900788c */ /* 0x000fe2000bf04070 */
[----:B------:R-:W-:Y:S01]  /*1dd0*/  ISETP.GE.AND P0, PT, R3, UR7, PT ;  /* 0x0000000703007c0c */ /* 0x000fe2000bf06270 */
[----:B------:R-:W-:Y:S01]  /*1de0*/  ULDC.64 UR4, c[0x0][0x5d0] ;  /* 0x0001740000047ab9 */ /* 0x000fe20000000a00 */
[----:B------:R-:W-:Y:S01]  /*1df0*/  SHF.R.S32.HI R9, RZ, 0x1f, R8 ;  /* 0x0000001fff097819 */ /* 0x000fe20000011408 */
[----:B------:R-:W-:Y:S01]  /*1e00*/  ULDC UR10, c[0x0][0x284] ;  /* 0x0000a100000a7ab9 */ /* 0x000fe20000000800 */
[----:B------:R-:W-:Y:S01]  /*1e10*/  IMAD R0, R21, UR4, RZ ;  /* 0x0000000415007c24 */ /* 0x000fe2000f8e02ff */
[----:B------:R-:W-:Y:S01]  /*1e20*/  UISETP.LT.U32.AND UP0, UPT, UR43, 0xb, UP0 ;  /* 0x0000000b2b00788c */ /* 0x000fe20008701070 */
[----:B------:R-:W-:Y:S01]  /*1e30*/  ISETP.GE.OR P0, PT, R6, UR10, P0 ;  /* 0x0000000a06007c0c */ /* 0x000fe20008706670 */
[----:B------:R-:W-:Y:S01]  /*1e40*/  UISETP.GE.U32.AND UP1, UPT, UR43, 0xb, UPT ;  /* 0x0000000b2b00788c */ /* 0x000fe2000bf26070 */
[C---:B------:R-:W-:Y:S01]  /*1e50*/  IMAD R7, R19.reuse, UR5, R0 ;  /* 0x0000000513077c24 */ /* 0x040fe2000f8e0200 */
[----:B------:R-:W-:Y:S01]  /*1e60*/  USEL UR6, URZ, 0x1, !UP0 ;  /* 0x000000013f067887 */ /* 0x000fe2000c000000 */
[----:B------:R-:W-:Y:S01]  /*1e70*/  IMAD.WIDE.U32 R4, R19, UR4, R8 ;  /* 0x0000000413047c25 */ /* 0x000fe2000f8e0008 */
[----:B------:R-:W-:Y:S01]  /*1e80*/  UIMAD.WIDE.U32 UR4, UR41, -0x45d1745d, URZ ;  /* 0xba2e8ba3290478a5 */ /* 0x000fe2000f8e003f */
[----:B------:R-:W-:-:S02]  /*1e90*/  ULDC.64 UR8, c[0x0][0x5c8] ;  /* 0x0001720000087ab9 */ /* 0x000fc40000000a00 */
[----:B------:R-:W-:Y:S01]  /*1ea0*/  IMAD.WIDE R106, R107, 0x100, R22 ;  /* 0x000001006b6a7825 */ /* 0x000fe200078e0216 */
[----:B------:R-:W-:Y:S02]  /*1eb0*/  USHF.R.U32.HI UR4, URZ, 0x3, UR5 ;  /* 0x000000033f047899 */ /* 0x000fe40008011605 */
[----:B------:R-:W-:Y:S01]  /*1ec0*/  ULOP3.LUT UR40, UR40, UR6, URZ, 0x3c, !UPT ;  /* 0x0000000628287292 */ /* 0x000fe2000f8e3c3f */
[----:B------:R-:W-:Y:S01]  /*1ed0*/  IMAD R11, R107, UR8, RZ ;  /* 0x000000086b0b7c24 */ /* 0x000fe2000f8e02ff */
[----:B------:R-:W-:Y:S01]  /*1ee0*/  UIMAD UR41, UR4, -0xb, UR41 ;  /* 0xfffffff5042978a4 */ /* 0x000fe2000f8e0229 */
[----:B------:R-:W-:Y:S01]  /*1ef0*/  IMAD.IADD R5, R5, 0x1, R7 ;  /* 0x0000000105057824 */ /* 0x000fe200078e0207 */
[----:B------:R-:W-:Y:S01]  /*1f00*/  @UP1 ULOP3.LUT UR40, UR40, 0x1, UR4, 0x78, !UPT ;  /* 0x0000000128281892 */ /* 0x000fe2000f8e7804 */
[C---:B------:R-:W-:Y:S02]  /*1f10*/  IMAD R11, R106.reuse, UR9, R11 ;  /* 0x000000096a0b7c24 */ /* 0x040fe4000f8e020b */
[----:B------:R-:W-:-:S04]  /*1f20*/  IMAD.WIDE.U32 R110, R106, UR8, R4 ;  /* 0x000000086a6e7c25 */ /* 0x000fc8000f8e0004 */
[----:B------:R-:W-:Y:S01]  /*1f30*/  IMAD.MOV.U32 R0, RZ, RZ, -0x1 ;  /* 0xffffffffff007424 */ /* 0x000fe200078e00ff */
[----:B------:R-:W-:Y:S06]  /*1f40*/  @P0 BRA `(.L_x_29) ;  /* 0x0000004c00000947 */ /* 0x000fec0003800000 */
[----:B-----5:R-:W-:Y:S01]  /*1f50*/  FSETP.NEU.AND P1, PT, R89, RZ, PT ;  /* 0x000000ff5900720b */ /* 0x020fe20003f2d000 */
[----:B------:R-:W-:Y:S01]  /*1f60*/  IMAD.IADD R4, R90, 0x1, -R3 ;  /* 0x000000015a047824 */ /* 0x000fe200078e0a03 */
[----:B------:R-:W-:Y:S01]  /*1f70*/  BSSY B0, `(.L_x_29) ;  /* 0x00004bd000007945 */ /* 0x000fe20003800000 */
[----:B------:R-:W-:Y:S02]  /*1f80*/  IMAD.IADD R3, R99, 0x1, -R6 ;  /* 0x0000000163037824 */ /* 0x000fe400078e0a06 */
[----:B------:R-:W-:Y:S01]  /*1f90*/  IMAD.IADD R103, R111, 0x1, R11 ;  /* 0x000000016f677824 */ /* 0x000fe200078e020b */
[----:B------:R-:W-:-:S04]  /*1fa0*/  ISETP.GT.AND P6, PT, R4, RZ, PT ;  /* 0x000000ff0400720c */ /* 0x000fc80003fc4270 */
[----:B------:R-:W-:-:S03]  /*1fb0*/  ISETP.GT.AND P0, PT, R3, RZ, P6 ;  /* 0x000000ff0300720c */ /* 0x000fc60003704270 */
[----:B------:R-:W-:Y:S10]  /*1fc0*/  @!P1 BRA `(.L_x_30) ;  /* 0x0000003400709947 */ /* 0x000ff40003800000 */
[----:B------:R-:W0:Y:S01]  /*1fd0*/  LDC.64 R14, c[0x0][0x5b8] ;  /* 0x00016e00ff0e7b82 */ /* 0x000e220000000a00 */
[----:B------:R-:W-:-:S07]  /*1fe0*/  ULDC.64 UR4, c[0x0][0x5c0] ;  /* 0x0001700000047ab9 */ /* 0x000fce0000000a00 */
[----:B------:R-:W1:Y:S08]  /*1ff0*/  LDC.64 R104, c[0x0][0x5b0] ;  /* 0x00016c00ff687b82 */ /* 0x000e700000000a00 */
[----:B------:R-:W2:Y:S01]  /*2000*/  LDC.64 R12, c[0x0][0x5a8] ;  /* 0x00016a00ff0c7b82 */ /* 0x000ea20000000a00 */
[-C--:B0-----:R-:W-:Y:S02]  /*2010*/  IMAD R6, R21, R14.reuse, RZ ;  /* 0x0000000e15067224 */ /* 0x081fe400078e02ff */
[----:B------:R-:W-:-:S04]  /*2020*/  IMAD.WIDE.U32 R20, R19, R14, R8 ;  /* 0x0000000e13147225 */ /* 0x000fc800078e0008 */
[----:B------:R-:W-:Y:S02]  /*2030*/  IMAD R113, R19, R15, R6 ;  /* 0x0000000f13717224 */ /* 0x000fe400078e0206 */
[-C--:B-1----:R-:W-:Y:S02]  /*2040*/  IMAD R5, R107, R104.reuse, RZ ;  /* 0x000000686b057224 */ /* 0x082fe400078e02ff */
[----:B------:R-:W-:Y:S02]  /*2050*/  IMAD.IADD R101, R21, 0x1, R113 ;  /* 0x0000000115657824 */ /* 0x000fe400078e0271 */
[----:B------:R-:W-:Y:S02]  /*2060*/  IMAD.MOV.U32 R100, RZ, RZ, R20 ;  /* 0x000000ffff647224 */ /* 0x000fe400078e0014 */
[C---:B------:R-:W-:Y:S02]  /*2070*/  IMAD R117, R106.reuse, R105, R5 ;  /* 0x000000696a757224 */ /* 0x040fe400078e0205 */
[----:B------:R-:W-:-:S04]  /*2080*/  IMAD.WIDE.U32 R6, R106, R104, R100 ;  /* 0x000000686a067225 */ /* 0x000fc800078e0064 */
[----:B------:R-:W-:Y:S01]  /*2090*/  IMAD.IADD R5, R7, 0x1, R117 ;  /* 0x0000000107057824 */ /* 0x000fe200078e0275 */
[----:B--2---:R-:W-:-:S04]  /*20a0*/  LEA R10, P1, R6, R12, 0x1 ;  /* 0x0000000c060a7211 */ /* 0x004fc800078208ff */
[----:B------:R-:W-:-:S05]  /*20b0*/  LEA.HI.X R11, R6, R13, R5, 0x1, P1 ;  /* 0x0000000d060b7211 */ /* 0x000fca00008f0c05 */
[----:B------:R-:W2:Y:S01]  /*20c0*/  @P0 LDG.E.LTC128B.U16 R5, desc[UR38][R10.64] ;  /* 0x000000260a050981 */ /* 0x000ea2000c1e1520 */
[----:B------:R-:W-:Y:S01]  /*20d0*/  ISETP.GT.AND P4, PT, R4, 0x1, PT ;  /* 0x000000010400780c */ /* 0x000fe20003f84270 */
[----:B------:R-:W-:Y:S01]  /*20e0*/  IMAD.WIDE.U32 R6, R106, R104, R8 ;  /* 0x000000686a067225 */ /* 0x000fe200078e0008 */
[----:B------:R-:W-:Y:S01]  /*20f0*/  BSSY B1, `(.L_x_31) ;  /* 0x0000013000017945 */ /* 0x000fe20003800000 */
[----:B------:R-:W-:Y:S02]  /*2100*/  SHF.L.U64.HI R111, R104, 0x3, R105 ;  /* 0x00000003686f7819 */ /* 0x000fe40000010269 */
[----:B------:R-:W-:Y:S01]  /*2110*/  IMAD.IADD R7, R117, 0x1, R7 ;  /* 0x0000000175077824 */ /* 0x000fe200078e0207 */
[----:B------:R-:W-:Y:S01]  /*2120*/  P2R R116, PR, RZ, 0x10 ;  /* 0x00000010ff747803 */ /* 0x000fe20000000000 */
[----:B------:R-:W-:-:S04]  /*2130*/  IMAD.WIDE.U32 R108, R19, R14, R6 ;  /* 0x0000000e136c7225 */ /* 0x000fc800078e0006 */
[----:B------:R-:W-:Y:S01]  /*2140*/  IMAD.IADD R7, R113, 0x1, R109 ;  /* 0x0000000171077824 */ /* 0x000fe200078e026d */
[----:B------:R-:W-:-:S04]  /*2150*/  LEA R6, P2, R108, R12, 0x1 ;  /* 0x0000000c6c067211 */ /* 0x000fc800078408ff */
[----:B------:R-:W-:Y:S01]  /*2160*/  LEA.HI.X R7, R108, R13, R7, 0x1, P2 ;  /* 0x0000000d6c077211 */ /* 0x000fe200010f0c07 */
[----:B--2---:R-:W-:-:S04]  /*2170*/  IMAD.U32 R102, R5, 0x10000, RZ ;  /* 0x0001000005667824 */ /* 0x004fc800078e00ff */
[----:B------:R-:W-:Y:S01]  /*2180*/  FMUL R15, R102, R89 ;  /* 0x00000059660f7220 */ /* 0x000fe20000400000 */
[----:B------:R-:W-:-:S03]  /*2190*/  LEA R102, P1, R110, UR4, 0x1 ;  /* 0x000000046e667c11 */ /* 0x000fc6000f8208ff */
[----:B------:R-:W-:Y:S01]  /*21a0*/  FFMA R15, R56, R88, R15 ;  /* 0x00000058380f7223 */ /* 0x000fe2000000000f */
[----:B------:R-:W-:Y:S01]  /*21b0*/  LEA.HI.X R103, R110, UR5, R103, 0x1, P1 ;  /* 0x000000056e677c11 */ /* 0x000fe200088f0c67 */
[----:B------:R-:W-:Y:S01]  /*21c0*/  IMAD.SHL.U32 R110, R104, 0x8, RZ ;  /* 0x00000008686e7824 */ /* 0x000fe200078e00ff */
[----:B------:R-:W-:Y:S02]  /*21d0*/  ISETP.GT.AND P1, PT, R3, RZ, P4 ;  /* 0x000000ff0300720c */ /* 0x000fe40002724270 */
[----:B------:R-:W-:-:S05]  /*21e0*/  F2FP.BF16.F32.PACK_AB R15, RZ, R15 ;  /* 0x0000000fff0f723e */ /* 0x000fca00000010ff */
[----:B------:R0:W-:Y:S06]  /*21f0*/  @P0 STG.E.U16 desc[UR38][R102.64], R15 ;  /* 0x0000000f66000986 */ /* 0x0001ec000c101526 */
[----:B------:R-:W-:Y:S05]  /*2200*/  @!P1 BRA `(.L_x_32) ;  /* 0x0000000000049947 */ /* 0x000fea0003800000 */
[----:B------:R1:W5:Y:S02]  /*2210*/  LDG.E.LTC128B.U16 R5, desc[UR38][R6.64+0x2] ;  /* 0x0000022606057981 */ /* 0x000364000c1e1520 */
.L_x_32:
[----:B------:R-:W-:Y:S05]  /*2220*/  BSYNC B1 ;  /* 0x0000000000017941 */ /* 0x000fea0003800000 */
.L_x_31:
[----:B-----5:R-:W-:Y:S01]  /*2230*/  IMAD.U32 R10, R5, 0x10000, RZ ;  /* 0x00010000050a7824 */ /* 0x020fe200078e00ff */
[----:B------:R-:W-:Y:S01]  /*2240*/  ISETP.GT.AND P0, PT, R3, 0x8, P6 ;  /* 0x000000080300780c */ /* 0x000fe20003704270 */
[----:B------:R-:W-:Y:S01]  /*2250*/  IMAD.WIDE.U32 R114, R106, R104, R110 ;  /* 0x000000686a727225 */ /* 0x000fe200078e006e */
[----:B0-----:R-:W-:-:S03]  /*2260*/  PRMT R15, R5, 0x7610, R15 ;  /* 0x00007610050f7816 */ /* 0x001fc6000000000f */
[----:B------:R-:W-:Y:S01]  /*2270*/  FMUL R10, R10, R89 ;  /* 0x000000590a0a7220 */ /* 0x000fe20000400000 */
[----:B------:R-:W-:Y:S01]  /*2280*/  IMAD.IADD R117, R117, 0x1, R115 ;  /* 0x0000000175757824 */ /* 0x000fe200078e0273 */
[----:B------:R-:W-:Y:S02]  /*2290*/  IADD3 R11, P2, R20, R114, RZ ;  /* 0x00000072140b7210 */ /* 0x000fe40007f5e0ff */
[----:B------:R-:W-:-:S03]  /*22a0*/  FFMA R57, R57, R88, R10 ;  /* 0x0000005839397223 */ /* 0x000fc6000000000a */
[----:B------:R-:W-:Y:S01]  /*22b0*/  IMAD.X R56, R117, 0x1, R101, P2 ;  /* 0x0000000175387824 */ /* 0x000fe200010e0665 */
[C---:B------:R-:W-:Y:S02]  /*22c0*/  LEA R10, P2, R11.reuse, R12, 0x1 ;  /* 0x0000000c0b0a7211 */ /* 0x040fe400078408ff */
[----:B------:R-:W-:Y:S02]  /*22d0*/  F2FP.BF16.F32.PACK_AB R57, RZ, R57 ;  /* 0x00000039ff39723e */ /* 0x000fe400000010ff */
[----:B------:R-:W-:Y:S01]  /*22e0*/  LEA.HI.X R11, R11, R13, R56, 0x1, P2 ;  /* 0x0000000d0b0b7211 */ /* 0x000fe200010f0c38 */
[----:B------:R-:W-:Y:S01]  /*22f0*/  @P1 IMAD.MOV.U32 R56, RZ, RZ, R102 ;  /* 0x000000ffff381224 */ /* 0x000fe200078e0066 */
[----:B------:R-:W-:Y:S01]  /*2300*/  PRMT R109, R57, 0x7610, R109 ;  /* 0x00007610396d7816 */ /* 0x000fe2000000006d */
[----:B------:R-:W-:-:S05]  /*2310*/  @P1 IMAD.MOV.U32 R57, RZ, RZ, R103 ;  /* 0x000000ffff391224 */ /* 0x000fca00078e0067 */
[----:B------:R0:W-:Y:S04]  /*2320*/  @P1 STG.E.U16 desc[UR38][R56.64+0x2], R109 ;  /* 0x0000026d38001986 */ /* 0x0001e8000c101526 */
[----:B------:R-:W2:Y:S01]  /*2330*/  @P0 LDG.E.LTC128B.U16 R15, desc[UR38][R10.64] ;  /* 0x000000260a0f0981 */ /* 0x000ea2000c1e1520 */
[----:B------:R-:W-:Y:S01]  /*2340*/  IADD3 R114, P1, R8, R114, RZ ;  /* 0x0000007208727210 */ /* 0x000fe20007f3e0ff */
[----:B------:R-:W-:Y:S01]  /*2350*/  BSSY B1, `(.L_x_33) ;  /* 0x0000012000017945 */ /* 0x000fe20003800000 */
[----:B------:R-:W-:-:S03]  /*2360*/  SHF.L.U64.HI R119, R94, 0x1, R93 ;  /* 0x000000015e777819 */ /* 0x000fc6000001025d */
[----:B------:R-:W-:Y:S01]  /*2370*/  IMAD.X R115, R9, 0x1, R117, P1 ;  /* 0x0000000109737824 */ /* 0x000fe200008e0675 */
[----:B------:R-:W-:Y:S01]  /*2380*/  ISETP.GT.AND P1, PT, R3, 0x8, P4 ;  /* 0x000000080300780c */ /* 0x000fe20002724270 */
[----:B------:R-:W-:Y:S02]  /*2390*/  IMAD.SHL.U32 R117, R94, 0x2, RZ ;  /* 0x000000025e757824 */ /* 0x000fe400078e00ff */
[----:B------:R-:W-:-:S04]  /*23a0*/  IMAD.WIDE.U32 R114, R19, R14, R114 ;  /* 0x0000000e13727225 */ /* 0x000fc800078e0072 */
[----:B0-----:R-:W-:Y:S01]  /*23b0*/  IMAD.IADD R57, R113, 0x1, R115 ;  /* 0x0000000171397824 */ /* 0x001fe200078e0273 */
[----:B------:R-:W-:-:S04]  /*23c0*/  LEA R56, P3, R114, R12, 0x1 ;  /* 0x0000000c72387211 */ /* 0x000fc800078608ff */
[----:B------:R-:W-:Y:S01]  /*23d0*/  LEA.HI.X R57, R114, R13, R57, 0x1, P3 ;  /* 0x0000000d72397211 */ /* 0x000fe200018f0c39 */
[----:B--2---:R-:W-:-:S04]  /*23e0*/  IMAD.U32 R108, R15, 0x10000, RZ ;  /* 0x000100000f6c7824 */ /* 0x004fc800078e00ff */
[----:B------:R-:W-:Y:S01]  /*23f0*/  FMUL R5, R108, R89 ;  /* 0x000000596c057220 */ /* 0x000fe20000400000 */
[----:B------:R-:W-:-:S03]  /*2400*/  IADD3 R108, P2, R117, R102, RZ ;  /* 0x00000066756c7210 */ /* 0x000fc60007f5e0ff */
[----:B------:R-:W-:Y:S02]  /*2410*/  FFMA R5, R58, R88, R5 ;  /* 0x000000583a057223 */ /* 0x000fe40000000005 */
[----:B------:R-:W-:-:S03]  /*2420*/  IMAD.X R109, R119, 0x1, R103, P2 ;  /* 0x00000001776d7824 */ /* 0x000fc600010e0667 */
[----:B------:R-:W-:-:S05]  /*2430*/  F2FP.BF16.F32.PACK_AB R5, RZ, R5 ;  /* 0x00000005ff05723e */ /* 0x000fca00000010ff */
[----:B------:R0:W-:Y:S01]  /*2440*/  @P0 STG.E.U16 desc[UR38][R108.64], R5 ;  /* 0x000000056c000986 */ /* 0x0001e2000c101526 */
[----:B------:R-:W-:Y:S05]  /*2450*/  @!P1 BRA `(.L_x_34) ;  /* 0x0000000000049947 */ /* 0x000fea0003800000 */
[----:B------:R2:W5:Y:S02]  /*2460*/  LDG.E.LTC128B.U16 R15, desc[UR38][R56.64+0x2] ;  /* 0x00000226380f7981 */ /* 0x000564000c1e1520 */
.L_x_34:
[----:B------:R-:W-:Y:S05]  /*2470*/  BSYNC B1 ;  /* 0x0000000000017941 */ /* 0x000fea0003800000 */
.L_x_33:
[----:B-----5:R-:W-:Y:S01]  /*2480*/  IMAD.U32 R10, R15, 0x10000, RZ ;  /* 0x000100000f0a7824 */ /* 0x020fe200078e00ff */
[----:B------:R-:W-:Y:S01]  /*2490*/  ISETP.GT.AND P4, PT, R4, 0x8, PT ;  /* 0x000000080400780c */ /* 0x000fe20003f84270 */
[----:B------:R-:W-:Y:S01]  /*24a0*/  IMAD.MOV.U32 R58, RZ, RZ, R108 ;  /* 0x000000ffff3a7224 */ /* 0x000fe200078e006c */
[----:B------:R-:W-:Y:S01]  /*24b0*/  BSSY B1, `(.L_x_35) ;  /* 0x000000b000017945 */ /* 0x000fe20003800000 */
[----:B------:R-:W-:Y:S01]  /*24c0*/  FMUL R10, R10, R89 ;  /* 0x000000590a0a7220 */ /* 0x000fe20000400000 */
[----:B------:R-:W-:Y:S02]  /*24d0*/  ISETP.GT.AND P0, PT, R3, RZ, P4 ;  /* 0x000000ff0300720c */ /* 0x000fe40002704270 */
[----:B------:R-:W-:Y:S01]  /*24e0*/  P2R R115, PR, RZ, 0x10 ;  /* 0x00000010ff737803 */ /* 0x000fe20000000000 */
[----:B------:R-:W-:Y:S01]  /*24f0*/  FFMA R10, R59, R88, R10 ;  /* 0x000000583b0a7223 */ /* 0x000fe2000000000a */
[----:B------:R-:W-:Y:S01]  /*2500*/  IMAD.MOV.U32 R59, RZ, RZ, R109 ;  /* 0x000000ffff3b7224 */ /* 0x000fe200078e006d */
[----:B------:R-:W-:-:S03]  /*2510*/  PRMT R114, R15, 0x7610, R114 ;  /* 0x000076100f727816 */ /* 0x000fc60000000072 */
[----:B------:R-:W-:-:S05]  /*2520*/  F2FP.BF16.F32.PACK_AB R10, RZ, R10 ;  /* 0x0000000aff0a723e */ /* 0x000fca00000010ff */
[----:B------:R3:W-:Y:S01]  /*2530*/  @P1 STG.E.U16 desc[UR38][R58.64+0x2], R10 ;  /* 0x0000020a3a001986 */ /* 0x0007e2000c101526 */
[----:B------:R-:W-:Y:S05]  /*2540*/  @!P0 BRA `(.L_x_36) ;  /* 0x0000000000048947 */ /* 0x000fea0003800000 */
[----:B------:R4:W5:Y:S02]  /*2550*/  LDG.E.LTC128B.U16 R114, desc[UR38][R6.64+0x10] ;  /* 0x0000102606727981 */ /* 0x000964000c1e1520 */
.L_x_36:
[----:B------:R-:W-:Y:S05]  /*2560*/  BSYNC B1 ;  /* 0x0000000000017941 */ /* 0x000fea0003800000 */
.L_x_35:
[----:B---3-5:R-:W-:Y:S01]  /*2570*/  IMAD.U32 R10, R114, 0x10000, RZ ;  /* 0x00010000720a7824 */ /* 0x028fe200078e00ff */
[C---:B0-----:R-:W-:Y:S01]  /*2580*/  SHF.L.U64.HI R5, R95.reuse, 0x1, R92 ;  /* 0x000000015f057819 */ /* 0x041fe2000001025c */
[----:B------:R-:W-:Y:S01]  /*2590*/  IMAD.SHL.U32 R15, R95, 0x2, RZ ;  /* 0x000000025f0f7824 */ /* 0x000fe200078e00ff */
[----:B------:R-:W-:Y:S01]  /*25a0*/  ISETP.GT.AND P3, PT, R4, 0x9, PT ;  /* 0x000000090400780c */ /* 0x000fe20003f64270 */
[----:B------:R-:W-:Y:S01]  /*25b0*/  FMUL R11, R10, R89 ;  /* 0x000000590a0b7220 */ /* 0x000fe20000400000 */
[----:B------:R-:W-:Y:S02]  /*25c0*/  BSSY B1, `(.L_x_37) ;  /* 0x000000a000017945 */ /* 0x000fe40003800000 */
[----:B------:R-:W-:Y:S01]  /*25d0*/  IADD3 R10, P1, P2, R15, R102, R117 ;  /* 0x000000660f0a7210 */ /* 0x000fe20007a3e075 */
[----:B------:R-:W-:Y:S01]  /*25e0*/  FFMA R60, R60, R88, R11 ;  /* 0x000000583c3c7223 */ /* 0x000fe2000000000b */
[----:B------:R-:W-:Y:S02]  /*25f0*/  P2R R117, PR, RZ, 0x8 ;  /* 0x00000008ff757803 */ /* 0x000fe40000000000 */
[----:B------:R-:W-:-:S02]  /*2600*/  IADD3.X R11, R5, R103, R119, P1, P2 ;  /* 0x00000067050b7210 */ /* 0x000fc40000fe4477 */
[----:B------:R-:W-:Y:S02]  /*2610*/  F2FP.BF16.F32.PACK_AB R60, RZ, R60 ;  /* 0x0000003cff3c723e */ /* 0x000fe400000010ff */
[----:B------:R-:W-:-:S03]  /*2620*/  ISETP.GT.AND P1, PT, R3, RZ, P3 ;  /* 0x000000ff0300720c */ /* 0x000fc60001f24270 */
[----:B------:R0:W-:Y:S10]  /*2630*/  @P0 STG.E.U16 desc[UR38][R102.64+0x10], R60 ;  /* 0x0000103c66000986 */ /* 0x0001f4000c101526 */
[----:B------:R-:W-:Y:S05]  /*2640*/  @!P1 BRA `(.L_x_38) ;  /* 0x0000000000049947 */ /* 0x000fea0003800000 */
[----:B------:R3:W5:Y:S02]  /*2650*/  LDG.E.LTC128B.U16 R114, desc[UR38][R6.64+0x12] ;  /* 0x0000122606727981 */ /* 0x000764000c1e1520 */
.L_x_38:
[----:B------:R-:W-:Y:S05]  /*2660*/  BSYNC B1 ;  /* 0x0000000000017941 */ /* 0x000fea0003800000 */
.L_x_37:
[----:B0----5:R-:W-:Y:S01]  /*2670*/  IMAD.U32 R60, R114, 0x10000, RZ ;  /* 0x00010000723c7824 */ /* 0x021fe200078e00ff */
[----:B------:R-:W-:Y:S01]  /*2680*/  ISETP.GT.AND P0, PT, R3, 0x8, P4 ;  /* 0x000000080300780c */ /* 0x000fe20002704270 */
[----:B------:R-:W-:Y:S02]  /*2690*/  BSSY B1, `(.L_x_39) ;  /* 0x000000a000017945 */ /* 0x000fe40003800000 */
[----:B------:R-:W-:-:S04]  /*26a0*/  FMUL R60, R60, R89 ;  /* 0x000000593c3c7220 */ /* 0x000fc80000400000 */
[----:B------:R-:W-:Y:S01]  /*26b0*/  FFMA R60, R61, R88, R60 ;  /* 0x000000583d3c7223 */ /* 0x000fe2000000003c */
[----:B------:R-:W-:-:S04]  /*26c0*/  @P1 IMAD.MOV.U32 R61, RZ, RZ, R103 ;  /* 0x000000ffff3d1224 */ /* 0x000fc800078e0067 */
[----:B------:R-:W-:-:S04]  /*26d0*/  F2FP.BF16.F32.PACK_AB R60, RZ, R60 ;  /* 0x0000003cff3c723e */ /* 0x000fc800000010ff */
[----:B------:R-:W-:Y:S01]  /*26e0*/  PRMT R118, R60, 0x7610, R118 ;  /* 0x000076103c767816 */ /* 0x000fe20000000076 */
[----:B------:R-:W-:-:S05]  /*26f0*/  @P1 IMAD.MOV.U32 R60, RZ, RZ, R102 ;  /* 0x000000ffff3c1224 */ /* 0x000fca00078e0066 */
[----:B------:R0:W-:Y:S01]  /*2700*/  @P1 STG.E.U16 desc[UR38][R60.64+0x12], R118 ;  /* 0x000012763c001986 */ /* 0x0001e2000c101526 */
[----:B------:R-:W-:Y:S05]  /*2710*/  @!P0 BRA `(.L_x_40) ;  /* 0x0000000000048947 */ /* 0x000fea0003800000 */
[----:B------:R0:W5:Y:S02]  /*2720*/  LDG.E.LTC128B.U16 R114, desc[UR38][R56.64+0x10] ;  /* 0x0000102638727981 */ /* 0x000164000c1e1520 */
.L_x_40:
[----:B------:R-:W-:Y:S05]  /*2730*/  BSYNC B1 ;  /* 0x0000000000017941 */ /* 0x000fea0003800000 */
.L_x_39:
[----:B0----5:R-:W-:Y:S01]  /*2740*/  IMAD.U32 R60, R114, 0x10000, RZ ;  /* 0x00010000723c7824 */ /* 0x021fe200078e00ff */
[----:B------:R-:W-:Y:S01]  /*2750*/  ISETP.GT.AND P1, PT, R3, 0x8, P3 ;  /* 0x000000080300780c */ /* 0x000fe20001f24270 */
[----:B------:R-:W-:Y:S02]  /*2760*/  BSSY B1, `(.L_x_41) ;  /* 0x0000007000017945 */ /* 0x000fe40003800000 */
[----:B------:R-:W-:-:S04]  /*2770*/  FMUL R61, R60, R89 ;  /* 0x000000593c3d7220 */ /* 0x000fc80000400000 */
[----:B------:R-:W-:-:S05]  /*2780*/  FFMA R61, R62, R88, R61 ;  /* 0x000000583e3d7223 */ /* 0x000fca000000003d */
[----:B------:R-:W-:-:S05]  /*2790*/  F2FP.BF16.F32.PACK_AB R61, RZ, R61 ;  /* 0x0000003dff3d723e */ /* 0x000fca00000010ff */
[----:B------:R0:W-:Y:S01]  /*27a0*/  @P0 STG.E.U16 desc[UR38][R58.64+0x10], R61 ;  /* 0x0000103d3a000986 */ /* 0x0001e2000c101526 */
[----:B------:R-:W-:Y:S05]  /*27b0*/  @!P1 BRA `(.L_x_42) ;  /* 0x0000000000049947 */ /* 0x000fea0003800000 */
[----:B------:R0:W5:Y:S02]  /*27c0*/  LDG.E.LTC128B.U16 R114, desc[UR38][R56.64+0x12] ;  /* 0x0000122638727981 */ /* 0x000164000c1e1520 */
.L_x_42:
[----:B------:R-:W-:Y:S05]  /*27d0*/  BSYNC B1 ;  /* 0x0000000000017941 */ /* 0x000fea0003800000 */
.L_x_41:
[----:B-----5:R-:W-:Y:S01]  /*27e0*/  IMAD.U32 R60, R114, 0x10000, RZ ;  /* 0x00010000723c7824 */ /* 0x020fe200078e00ff */
[----:B------:R-:W-:Y:S01]  /*27f0*/  IADD3 R121, P0, R106, 0x80, RZ ;  /* 0x000000806a797810 */ /* 0x000fe20007f1e0ff */
[----:B------:R-:W-:Y:S01]  /*2800*/  BSSY B1, `(.L_x_43) ;  /* 0x000000b000017945 */ /* 0x000fe20003800000 */
[----:B------:R-:W-:Y:S01]  /*2810*/  ISETP.GT.AND P2, PT, R4, 0x10, PT ;  /* 0x000000100400780c */ /* 0x000fe20003f44270 */
[----:B------:R-:W-:Y:S02]  /*2820*/  FMUL R60, R60, R89 ;  /* 0x000000593c3c7220 */ /* 0x000fe40000400000 */
[----:B------:R-:W-:Y:S01]  /*2830*/  IMAD.X R107, RZ, RZ, R107, P0 ;  /* 0x000000ffff6b7224 */ /* 0x000fe200000e066b */
[----:B------:R-:W-:Y:S01]  /*2840*/  ISETP.GT.AND P0, PT, R3, RZ, P2 ;  /* 0x000000ff0300720c */ /* 0x000fe20001704270 */
[----:B------:R-:W-:Y:S01]  /*2850*/  FFMA R60, R63, R88, R60 ;  /* 0x000000583f3c7223 */ /* 0x000fe2000000003c */
[----:B------:R-:W-:-:S04]  /*2860*/  P2R R118, PR, RZ, 0x4 ;  /* 0x00000004ff767803 */ /* 0x000fc80000000000 */
[----:B------:R-:W-:-:S05]  /*2870*/  F2FP.BF16.F32.PACK_AB R60, RZ, R60 ;  /* 0x0000003cff3c723e */ /* 0x000fca00000010ff */
[----:B------:R0:W-:Y:S02]  /*2880*/  @P1 STG.E.U16 desc[UR38][R58.64+0x12], R60 ;  /* 0x0000123c3a001986 */ /* 0x0001e4000c101526 */
[----:B------:R-:W-:Y:S05]  /*2890*/  @!P0 BRA `(.L_x_44) ;  /* 0x0000000000048947 */ /* 0x000fea0003800000 */
[----:B------:R0:W5:Y:S02]  /*28a0*/  LDG.E.LTC128B.U16 R114, desc[UR38][R6.64+0x20] ;  /* 0x0000202606727981 */ /* 0x000164000c1e1520 */
.L_x_44:
[----:B------:R-:W-:Y:S05]  /*28b0*/  BSYNC B1 ;  /* 0x0000000000017941 */ /* 0x000fea0003800000 */
.L_x_43:
[----:B0----5:R-:W-:Y:S01]  /*28c0*/  IMAD.U32 R60, R114, 0x10000, RZ ;  /* 0x00010000723c7824 */ /* 0x021fe200078e00ff */
[----:B------:R-:W-:Y:S01]  /*28d0*/  ISETP.GT.AND P1, PT, R4, 0x11, PT ;  /* 0x000000110400780c */ /* 0x000fe20003f24270 */
[-C--:B------:R-:W-:Y:S01]  /*28e0*/  IMAD.WIDE.U32 R62, R121, R104.reuse, R8 ;  /* 0x00000068793e7225 */ /* 0x080fe200078e0008 */
[----:B------:R-:W-:Y:S03]  /*28f0*/  BSSY B1, `(.L_x_45) ;  /* 0x0000021000017945 */ /* 0x000fe60003800000 */
[----:B------:R-:W-:Y:S01]  /*2900*/  FMUL R21, R60, R89 ;  /* 0x000000593c157220 */ /* 0x000fe20000400000 */
[----:B------:R-:W-:-:S03]  /*2910*/  IMAD R60, R107, R104, RZ ;  /* 0x000000686b3c7224 */ /* 0x000fc600078e02ff */
[----:B------:R-:W-:Y:S01]  /*2920*/  FFMA R21, R64, R88, R21 ;  /* 0x0000005840157223 */ /* 0x000fe20000000015 */
[C---:B------:R-:W-:Y:S02]  /*2930*/  IMAD R119, R121.reuse, R105, R60 ;  /* 0x0000006979777224 */ /* 0x040fe400078e023c */
[----:B------:R-:W-:Y:S02]  /*2940*/  IMAD.WIDE.U32 R60, R121, R104, R100 ;  /* 0x00000068793c7225 */ /* 0x000fe400078e0064 */
[----:B------:R-:W-:Y:S02]  /*2950*/  F2FP.BF16.F32.PACK_AB R21, RZ, R21 ;  /* 0x00000015ff15723e */ /* 0x000fe400000010ff */
[----:B------:R-:W-:Y:S02]  /*2960*/  IMAD.IADD R63, R119, 0x1, R63 ;  /* 0x00000001773f7824 */ /* 0x000fe400078e023f */
[----:B------:R-:W-:Y:S01]  /*2970*/  PRMT R105, R21, 0x7610, R105 ;  /* 0x0000761015697816 */ /* 0x000fe20000000069 */
[----:B------:R-:W-:-:S02]  /*2980*/  IMAD.IADD R21, R61, 0x1, R119 ;  /* 0x000000013d157824 */ /* 0x000fc400078e0277 */
[----:B------:R-:W-:Y:S02]  /*2990*/  IMAD.WIDE.U32 R106, R19, R14, R62 ;  /* 0x0000000e136a7225 */ /* 0x000fe400078e003e */
[----:B------:R0:W-:Y:S01]  /*29a0*/  @P0 STG.E.U16 desc[UR38][R102.64+0x20], R105 ;  /* 0x0000206966000986 */ /* 0x0001e2000c101526 */
[----:B------:R-:W-:-:S04]  /*29b0*/  LEA R62, P0, R60, R12, 0x1 ;  /* 0x0000000c3c3e7211 */ /* 0x000fc800078008ff */
[----:B------:R-:W-:Y:S01]  /*29c0*/  LEA.HI.X R63, R60, R13, R21, 0x1, P0 ;  /* 0x0000000d3c3f7211 */ /* 0x000fe200000f0c15 */
[----:B------:R-:W-:Y:S01]  /*29d0*/  IMAD.IADD R21, R113, 0x1, R107 ;  /* 0x0000000171157824 */ /* 0x000fe200078e026b */
[----:B------:R-:W-:-:S04]  /*29e0*/  LEA R60, P0, R106, R12, 0x1 ;  /* 0x0000000c6a3c7211 */ /* 0x000fc800078008ff */
[----:B------:R-:W-:Y:S01]  /*29f0*/  LEA.HI.X R61, R106, R13, R21, 0x1, P0 ;  /* 0x0000000d6a3d7211 */ /* 0x000fe200000f0c15 */
[----:B0-----:R-:W-:-:S04]  /*2a00*/  IMAD.WIDE.U32 R104, R121, R104, R110 ;  /* 0x0000006879687225 */ /* 0x001fc800078e006e */
[----:B------:R-:W-:Y:S01]  /*2a10*/  IMAD.IADD R119, R119, 0x1, R105 ;  /* 0x0000000177777824 */ /* 0x000fe200078e0269 */
[----:B------:R-:W-:-:S05]  /*2a20*/  IADD3 R64, P0, R20, R104, RZ ;  /* 0x0000006814407210 */ /* 0x000fca0007f1e0ff */
[----:B------:R-:W-:Y:S01]  /*2a30*/  IMAD.X R100, R119, 0x1, R101, P0 ;  /* 0x0000000177647824 */ /* 0x000fe200000e0665 */
[----:B------:R-:W-:-:S05]  /*2a40*/  IADD3 R20, P0, R8, R104, RZ ;  /* 0x0000006808147210 */ /* 0x000fca0007f1e0ff */
[----:B------:R-:W-:Y:S01]  /*2a50*/  IMAD.X R21, R9, 0x1, R119, P0 ;  /* 0x0000000109157824 */ /* 0x000fe200000e0677 */
[----:B------:R-:W-:Y:S01]  /*2a60*/  LEA R8, P0, R64, R12, 0x1 ;  /* 0x0000000c40087211 */ /* 0x000fe200078008ff */
[----:B------:R-:W-:-:S03]  /*2a70*/  IMAD.WIDE.U32 R20, R19, R14, R20 ;  /* 0x0000000e13147225 */ /* 0x000fc600078e0014 */
[----:B------:R-:W-:Y:S02]  /*2a80*/  LEA.HI.X R9, R64, R13, R100, 0x1, P0 ;  /* 0x0000000d40097211 */ /* 0x000fe400000f0c64 */
[----:B------:R-:W-:Y:S01]  /*2a90*/  P2R R100, PR, RZ, 0x2 ;  /* 0x00000002ff647803 */ /* 0x000fe20000000000 */
[----:B------:R-:W-:Y:S01]  /*2aa0*/  IMAD.IADD R113, R113, 0x1, R21 ;  /* 0x0000000171717824 */ /* 0x000fe200078e0215 */
[----:B------:R-:W-:-:S04]  /*2ab0*/  LEA R12, P0, R20, R12, 0x1 ;  /* 0x0000000c140c7211 */ /* 0x000fc800078008ff */
[----:B------:R-:W-:Y:S02]  /*2ac0*/  LEA.HI.X R13, R20, R13, R113, 0x1, P0 ;  /* 0x0000000d140d7211 */ /* 0x000fe400000f0c71 */
[----:B------:R-:W-:-:S13]  /*2ad0*/  ISETP.GT.AND P0, PT, R3, RZ, P1 ;  /* 0x000000ff0300720c */ /* 0x000fda0000f04270 */
[----:B------:R-:W-:Y:S05]  /*2ae0*/  @!P0 BRA `(.L_x_46) ;  /* 0x0000000000048947 */ /* 0x000fea0003800000 */
[----:B------:R0:W5:Y:S02]  /*2af0*/  LDG.E.LTC128B.U16 R114, desc[UR38][R6.64+0x22] ;  /* 0x0000222606727981 */ /* 0x000164000c1e1520 */
.L_x_46:
[----:B------:R-:W-:Y:S05]  /*2b00*/  BSYNC B1 ;  /* 0x0000000000017941 */ /* 0x000fea0003800000 */
.L_x_45:
[----:B-----5:R-:W-:Y:S01]  /*2b10*/  IMAD.U32 R14, R114, 0x10000, RZ ;  /* 0x00010000720e7824 */ /* 0x020fe200078e00ff */
[----:B------:R-:W-:Y:S01]  /*2b20*/  BSSY B1, `(.L_x_47) ;  /* 0x000000a000017945 */ /* 0x000fe20003800000 */
[----:B------:R-:W-:Y:S02]  /*2b30*/  @P0 IMAD.MOV.U32 R20, RZ, RZ, R102 ;  /* 0x000000ffff140224 */ /* 0x000fe400078e0066 */
[----:B------:R-:W-:Y:S01]  /*2b40*/  FMUL R14, R14, R89 ;  /* 0x000000590e0e7220 */ /* 0x000fe20000400000 */
[----:B------:R-:W-:-:S03]  /*2b50*/  @P0 IMAD.MOV.U32 R21, RZ, RZ, R103 ;  /* 0x000000ffff150224 */ /* 0x000fc600078e0067 */
[----:B------:R-:W-:-:S05]  /*2b60*/  FFMA R14, R65, R88, R14 ;  /* 0x00000058410e7223 */ /* 0x000fca000000000e */
[----:B------:R-:W-:-:S05]  /*2b70*/  F2FP.BF16.F32.PACK_AB R14, RZ, R14 ;  /* 0x0000000eff0e723e */ /* 0x000fca00000010ff */
[----:B------:R0:W-:Y:S01]  /*2b80*/  @P0 STG.E.U16 desc[UR38][R20.64+0x22], R14 ;  /* 0x0000220e14000986 */ /* 0x0001e2000c101526 */
[----:B------:R-:W-:-:S13]  /*2b90*/  ISETP.GT.AND P0, PT, R3, 0x8, P2 ;  /* 0x000000080300780c */ /* 0x000fda0001704270 */
[----:B0-----:R-:W-:Y:S05]  /*2ba0*/  @!P0 BRA `(.L_x_48) ;  /* 0x0000000000048947 */ /* 0x001fea0003800000 */
[----:B------:R0:W5:Y:S02]  /*2bb0*/  LDG.E.LTC128B.U16 R114, desc[UR38][R56.64+0x20] ;  /* 0x0000202638727981 */ /* 0x000164000c1e1520 */
.L_x_48:
[----:B------:R-:W-:Y:S05]  /*2bc0*/  BSYNC B1 ;  /* 0x0000000000017941 */ /* 0x000fea0003800000 */
.L_x_47:
[----:B-----5:R-:W-:Y:S01]  /*2bd0*/  IMAD.U32 R14, R114, 0x10000, RZ ;  /* 0x00010000720e7824 */ /* 0x020fe200078e00ff */
[----:B------:R-:W-:Y:S03]  /*2be0*/  BSSY B1, `(.L_x_49) ;  /* 0x0000008000017945 */ /* 0x000fe60003800000 */
[----:B------:R-:W-:-:S04]  /*2bf0*/  FMUL R19, R14, R89 ;  /* 0x000000590e137220 */ /* 0x000fc80000400000 */
[----:B------:R-:W-:-:S05]  /*2c00*/  FFMA R19, R66, R88, R19 ;  /* 0x0000005842137223 */ /* 0x000fca0000000013 */
[----:B------:R-:W-:-:S05]  /*2c10*/  F2FP.BF16.F32.PACK_AB R19, RZ, R19 ;  /* 0x00000013ff13723e */ /* 0x000fca00000010ff */
[----:B------:R0:W-:Y:S01]  /*2c20*/  @P0 STG.E.U16 desc[UR38][R58.64+0x20], R19 ;  /* 0x000020133a000986 */ /* 0x0001e2000c101526 */
[----:B------:R-:W-:-:S13]  /*2c30*/  ISETP.GT.AND P0, PT, R3, 0x8, P1 ;  /* 0x000000080300780c */ /* 0x000fda0000f04270 */
[----:B0-----:R-:W-:Y:S05]  /*2c40*/  @!P0 BRA `(.L_x_50) ;  /* 0x0000000000048947 */ /* 0x001fea0003800000 */
[----:B------:R0:W5:Y:S02]  /*2c50*/  LDG.E.LTC128B.U16 R114, desc[UR38][R56.64+0x22] ;  /* 0x0000222638727981 */ /* 0x000164000c1e1520 */
.L_x_50:
[----:B------:R-:W-:Y:S05]  /*2c60*/  BSYNC B1 ;  /* 0x0000000000017941 */ /* 0x000fea0003800000 */
.L_x_49:
[----:B-----5:R-:W-:Y:S01]  /*2c70*/  IMAD.U32 R14, R114, 0x10000, RZ ;  /* 0x00010000720e7824 */ /* 0x020fe200078e00ff */
[----:B------:R-:W-:Y:S01]  /*2c80*/  ISETP.GT.AND P2, PT, R4, 0x18, PT ;  /* 0x000000180400780c */ /* 0x000fe20003f44270 */
[----:B------:R-:W-:Y:S02]  /*2c90*/  BSSY B1, `(.L_x_51) ;  /* 0x0000009000017945 */ /* 0x000fe40003800000 */
[----:B------:R-:W-:Y:S01]  /*2ca0*/  FMUL R14, R14, R89 ;  /* 0x000000590e0e7220 */ /* 0x000fe20000400000 */
[----:B------:R-:W-:-:S03]  /*2cb0*/  P2R R101, PR, RZ, 0x4 ;  /* 0x00000004ff657803 */ /* 0x000fc60000000000 */
[----:B------:R-:W-:-:S05]  /*2cc0*/  FFMA R14, R67, R88, R14 ;  /* 0x00000058430e7223 */ /* 0x000fca000000000e */
[----:B------:R-:W-:-:S05]  /*2cd0*/  F2FP.BF16.F32.PACK_AB R14, RZ, R14 ;  /* 0x0000000eff0e723e */ /* 0x000fca00000010ff */
[----:B------:R0:W-:Y:S01]  /*2ce0*/  @P0 STG.E.U16 desc[UR38][R58.64+0x22], R14 ;  /* 0x0000220e3a000986 */ /* 0x0001e2000c101526 */
[----:B------:R-:W-:-:S13]  /*2cf0*/  ISETP.GT.AND P0, PT, R3, RZ, P2 ;  /* 0x000000ff0300720c */ /* 0x000fda0001704270 */
[----:B0-----:R-:W-:Y:S05]  /*2d00*/  @!P0 BRA `(.L_x_52) ;  /* 0x0000000000048947 */ /* 0x001fea0003800000 */
[----:B------:R0:W5:Y:S02]  /*2d10*/  LDG.E.LTC128B.U16 R114, desc[UR38][R6.64+0x30] ;  /* 0x0000302606727981 */ /* 0x000164000c1e1520 */
.L_x_52:
[----:B------:R-:W-:Y:S05]  /*2d20*/  BSYNC B1 ;  /* 0x0000000000017941 */ /* 0x000fea0003800000 */
.L_x_51:
[----:B-----5:R-:W-:Y:S01]  /*2d30*/  IMAD.U32 R14, R114, 0x10000, RZ ;  /* 0x00010000720e7824 */ /* 0x020fe200078e00ff */
[----:B------:R-:W-:Y:S01]  /*2d40*/  ISETP.GT.AND P1, PT, R4, 0x19, PT ;  /* 0x000000190400780c */ /* 0x000fe20003f24270 */
[----:B------:R-:W-:Y:S01]  /*2d50*/  @P0 IMAD.MOV.U32 R20, RZ, RZ, R102 ;  /* 0x000000ffff140224 */ /* 0x000fe200078e0066 */
[----:B------:R-:W-:Y:S01]  /*2d60*/  BSSY B1, `(.L_x_53) ;  /* 0x000000a000017945 */ /* 0x000fe20003800000 */
[----:B------:R-:W-:Y:S01]  /*2d70*/  FMUL R19, R14, R89 ;  /* 0x000000590e137220 */ /* 0x000fe20000400000 */
[----:B------:R-:W-:-:S03]  /*2d80*/  @P0 IMAD.MOV.U32 R21, RZ, RZ, R103 ;  /* 0x000000ffff150224 */ /* 0x000fc600078e0067 */
[----:B------:R-:W-:Y:S01]  /*2d90*/  FFMA R19, R68, R88, R19 ;  /* 0x0000005844137223 */ /* 0x000fe20000000013 */
[----:B------:R-:W-:-:S04]  /*2da0*/  P2R R68, PR, RZ, 0x2 ;  /* 0x00000002ff447803 */ /* 0x000fc80000000000 */
[----:B------:R-:W-:-:S05]  /*2db0*/  F2FP.BF16.F32.PACK_AB R19, RZ, R19 ;  /* 0x00000013ff13723e */ /* 0x000fca00000010ff */
[----:B------:R0:W-:Y:S01]  /*2dc0*/  @P0 STG.E.U16 desc[UR38][R20.64+0x30], R19 ;  /* 0x0000301314000986 */ /* 0x0001e2000c101526 */
[----:B------:R-:W-:-:S13]  /*2dd0*/  ISETP.GT.AND P0, PT, R3, RZ, P1 ;  /* 0x000000ff0300720c */ /* 0x000fda0000f04270 */
[----:B0-----:R-:W-:Y:S05]  /*2de0*/  @!P0 BRA `(.L_x_54) ;  /* 0x0000000000048947 */ /* 0x001fea0003800000 */
[----:B------:R0:W5:Y:S02]  /*2df0*/  LDG.E.LTC128B.U16 R114, desc[UR38][R6.64+0x32] ;  /* 0x0000322606727981 */ /* 0x000164000c1e1520 */
.L_x_54:
[----:B------:R-:W-:Y:S05]  /*2e00*/  BSYNC B1 ;  /* 0x0000000000017941 */ /* 0x000fea0003800000 */
.L_x_53:
        /* <DEDUP_REMOVED lines=11> */
.L_x_56:
[----:B------:R-:W-:Y:S05]  /*2ec0*/  BSYNC B1 ;  /* 0x0000000000017941 */ /* 0x000fea0003800000 */
.L_x_55:
        /* <DEDUP_REMOVED lines=9> */
.L_x_58:
[----:B------:R-:W-:Y:S05]  /*2f60*/  BSYNC B1 ;  /* 0x0000000000017941 */ /* 0x000fea0003800000 */
.L_x_57:
        /* <DEDUP_REMOVED lines=11> */
.L_x_60:
[----:B------:R-:W-:Y:S05]  /*3020*/  BSYNC B1 ;  /* 0x0000000000017941 */ /* 0x000fea0003800000 */
.L_x_59:
[----:B-----5:R-:W-:Y:S01]  /*3030*/  IMAD.U32 R14, R114, 0x10000, RZ ;  /* 0x00010000720e7824 */ /* 0x020fe200078e00ff */
[----:B------:R-:W-:Y:S01]  /*3040*/  ISETP.GT.AND P1, PT, R4, 0x21, PT ;  /* 0x000000210400780c */ /* 0x000fe20003f24270 */
[----:B------:R-:W-:Y:S01]  /*3050*/  @P0 IMAD.MOV.U32 R20, RZ, RZ, R102 ;  /* 0x000000ffff140224 */ /* 0x000fe200078e0066 */
[----:B------:R-:W-:Y:S01]  /*3060*/  BSSY B1, `(.L_x_61) ;  /* 0x000000a000017945 */ /* 0x000fe20003800000 */
[----:B------:R-:W-:Y:S01]  /*3070*/  FMUL R19, R14, R89 ;  /* 0x000000590e137220 */ /* 0x000fe20000400000 */
[----:B------:R-:W-:Y:S01]  /*3080*/  @P0 IMAD.MOV.U32 R21, RZ, RZ, R103 ;  /* 0x000000ffff150224 */ /* 0x000fe200078e0067 */
[----:B------:R-:W-:Y:S02]  /*3090*/  P2R R70, PR, RZ, 0x2 ;  /* 0x00000002ff467803 */ /* 0x000fe40000000000 */
[----:B------:R-:W-:-:S05]  /*30a0*/  FFMA R19, R72, R88, R19 ;  /* 0x0000005848137223 */ /* 0x000fca0000000013 */
[----:B------:R-:W-:-:S05]  /*30b0*/  F2FP.BF16.F32.PACK_AB R19, RZ, R19 ;  /* 0x00000013ff13723e */ /* 0x000fca00000010ff */
[----:B------:R0:W-:Y:S01]  /*30c0*/  @P0 STG.E.U16 desc[UR38][R20.64+0x40], R19 ;  /* 0x0000401314000986 */ /* 0x0001e2000c101526 */
[----:B------:R-:W-:-:S13]  /*30d0*/  ISETP.GT.AND P0, PT, R3, RZ, P1 ;  /* 0x000000ff0300720c */ /* 0x000fda0000f04270 */
[----:B0-----:R-:W-:Y:S05]  /*30e0*/  @!P0 BRA `(.L_x_62) ;  /* 0x0000000000048947 */ /* 0x001fea0003800000 */
[----:B------:R0:W5:Y:S02]  /*30f0*/  LDG.E.LTC128B.U16 R114, desc[UR38][R6.64+0x42] ;  /* 0x0000422606727981 */ /* 0x000164000c1e1520 */
.L_x_62:
[----:B------:R-:W-:Y:S05]  /*3100*/  BSYNC B1 ;  /* 0x0000000000017941 */ /* 0x000fea0003800000 */
.L_x_61:
        /* <DEDUP_REMOVED lines=11> */
.L_x_64:
[----:B------:R-:W-:Y:S05]  /*31c0*/  BSYNC B1 ;  /* 0x0000000000017941 */ /* 0x000fea0003800000 */
.L_x_63:
        /* <DEDUP_REMOVED lines=9> */
.L_x_66:
[----:B------:R-:W-:Y:S05]  /*3260*/  BSYNC B1 ;  /* 0x0000000000017941 */ /* 0x000fea0003800000 */
.L_x_65:
        /* <DEDUP_REMOVED lines=11> */
.L_x_68:
[----:B------:R-:W-:Y:S05]  /*3320*/  BSYNC B1 ;  /* 0x0000000000017941 */ /* 0x000fea0003800000 */
.L_x_67:
        /* <DEDUP_REMOVED lines=13> */
.L_x_70:
[----:B------:R-:W-:Y:S05]  /*3400*/  BSYNC B1 ;  /* 0x0000000000017941 */ /* 0x000fea0003800000 */
.L_x_69:
        /* <DEDUP_REMOVED lines=11> */
.L_x_72:
[----:B------:R-:W-:Y:S05]  /*34c0*/  BSYNC B1 ;  /* 0x0000000000017941 */ /* 0x000fea0003800000 */
.L_x_71:
        /* <DEDUP_REMOVED lines=9> */
.L_x_74:
[----:B------:R-:W-:Y:S05]  /*3560*/  BSYNC B1 ;  /* 0x0000000000017941 */ /* 0x000fea0003800000 */
.L_x_73:
[----:B-----5:R-:W-:Y:S01]  /*3570*/  IMAD.U32 R14, R114, 0x10000, RZ ;  /* 0x00010000720e7824 */ /* 0x020fe200078e00ff */
[----:B------:R-:W-:Y:S01]  /*3580*/  ISETP.GT.AND P3, PT, R4, 0x30, PT ;  /* 0x000000300400780c */ /* 0x000fe20003f64270 */
[----:B------:R-:W-:Y:S02]  /*3590*/  BSSY B1, `(.L_x_75) ;  /* 0x0000008000017945 */ /* 0x000fe40003800000 */
[----:B------:R-:W-:-:S04]  /*35a0*/  FMUL R14, R14, R89 ;  /* 0x000000590e0e7220 */ /* 0x000fc80000400000 */
[----:B------:R-:W-:-:S05]  /*35b0*/  FFMA R14, R79, R88, R14 ;  /* 0x000000584f0e7223 */ /* 0x000fca000000000e */
[----:B------:R-:W-:-:S05]  /*35c0*/  F2FP.BF16.F32.PACK_AB R14, RZ, R14 ;  /* 0x0000000eff0e723e */ /* 0x000fca00000010ff */
[----:B------:R0:W-:Y:S01]  /*35d0*/  @P0 STG.E.U16 desc[UR38][R58.64+0x52], R14 ;  /* 0x0000520e3a000986 */ /* 0x0001e2000c101526 */
[----:B------:R-:W-:-:S13]  /*35e0*/  ISETP.GT.AND P0, PT, R3, RZ, P3 ;  /* 0x000000ff0300720c */ /* 0x000fda0001f04270 */
[----:B0-----:R-:W-:Y:S05]  /*35f0*/  @!P0 BRA `(.L_x_76) ;  /* 0x0000000000048947 */ /* 0x001fea0003800000 */
[----:B------:R0:W5:Y:S02]  /*3600*/  LDG.E.LTC128B.U16 R114, desc[UR38][R6.64+0x60] ;  /* 0x0000602606727981 */ /* 0x000164000c1e1520 */
.L_x_76:
[----:B------:R-:W-:Y:S05]  /*3610*/  BSYNC B1 ;  /* 0x0000000000017941 */ /* 0x000fea0003800000 */
.L_x_75:
[----:B-----5:R-:W-:Y:S01]  /*3620*/  IMAD.U32 R14, R114, 0x10000, RZ ;  /* 0x00010000720e7824 */ /* 0x020fe200078e00ff */
[----:B------:R-:W-:Y:S01]  /*3630*/  ISETP.GT.AND P2, PT, R4, 0x31, PT ;  /* 0x000000310400780c */ /* 0x000fe20003f44270 */
[----:B------:R-:W-:Y:S01]  /*3640*/  @P0 IMAD.MOV.U32 R20, RZ, RZ, R102 ;  /* 0x000000ffff140224 */ /* 0x000fe200078e0066 */
[----:B------:R-:W-:Y:S01]  /*3650*/  BSSY B1, `(.L_x_77) ;  /* 0x0000009000017945 */ /* 0x000fe20003800000 */
[----:B------:R-:W-:Y:S01]  /*3660*/  FMUL R19, R14, R89 ;  /* 0x000000590e137220 */ /* 0x000fe20000400000 */
[----:B------:R-:W-:-:S03]  /*3670*/  @P0 IMAD.MOV.U32 R21, RZ, RZ, R103 ;  /* 0x000000ffff150224 */ /* 0x000fc600078e0067 */
[----:B------:R-:W-:-:S05]  /*3680*/  FFMA R19, R80, R88, R19 ;  /* 0x0000005850137223 */ /* 0x000fca0000000013 */
[----:B------:R-:W-:-:S05]  /*3690*/  F2FP.BF16.F32.PACK_AB R19, RZ, R19 ;  /* 0x00000013ff13723e */ /* 0x000fca00000010ff */
[----:B------:R0:W-:Y:S01]  /*36a0*/  @P0 STG.E.U16 desc[UR38][R20.64+0x60], R19 ;  /* 0x0000601314000986 */ /* 0x0001e2000c101526 */
[----:B------:R-:W-:-:S13]  /*36b0*/  ISETP.GT.AND P0, PT, R3, RZ, P2 ;  /* 0x000000ff0300720c */ /* 0x000fda0001704270 */
[----:B0-----:R-:W-:Y:S05]  /*36c0*/  @!P0 BRA `(.L_x_78) ;  /* 0x0000000000048947 */ /* 0x001fea0003800000 */
[----:B------:R0:W5:Y:S02]  /*36d0*/  LDG.E.LTC128B.U16 R114, desc[UR38][R6.64+0x62] ;  /* 0x0000622606727981 */ /* 0x000164000c1e1520 */
.L_x_78:
[----:B------:R-:W-:Y:S05]  /*36e0*/  BSYNC B1 ;  /* 0x0000000000017941 */ /* 0x000fea0003800000 */
.L_x_77:
        /* <DEDUP_REMOVED lines=11> */
.L_x_80:
[----:B------:R-:W-:Y:S05]  /*37a0*/  BSYNC B1 ;  /* 0x0000000000017941 */ /* 0x000fea0003800000 */
.L_x_79:
        /* <DEDUP_REMOVED lines=9> */
.L_x_82:
[----:B------:R-:W-:Y:S05]  /*3840*/  BSYNC B1 ;  /* 0x0000000000017941 */ /* 0x000fea0003800000 */
.L_x_81:
        /* <DEDUP_REMOVED lines=10> */
.L_x_84:
[----:B------:R-:W-:Y:S05]  /*38f0*/  BSYNC B1 ;  /* 0x0000000000017941 */ /* 0x000fea0003800000 */
.L_x_83:
        /* <DEDUP_REMOVED lines=8> */
[----:B------:R-:W-:-:S05]  /*3980*/  IADD3 R20, P0, R15, R108, RZ ;  /* 0x0000006c0f147210 */ /* 0x000fca0007f1e0ff */
[----:B------:R-:W-:Y:S01]  /*3990*/  IMAD.X R21, R5, 0x1, R109, P0 ;  /* 0x0000000105157824 */ /* 0x000fe200000e066d */
[----:B------:R-:W-:-:S05]  /*39a0*/  IADD3 R64, P0, R15, R108, RZ ;  /* 0x0000006c0f407210 */ /* 0x000fca0007f1e0ff */
[----:B------:R-:W-:Y:S01]  /*39b0*/  IMAD.X R65, R5, 0x1, R109, P0 ;  /* 0x0000000105417824 */ /* 0x000fe200000e066d */
[----:B------:R-:W-:-:S05]  /*39c0*/  IADD3 R14, P0, R15, R102, RZ ;  /* 0x000000660f0e7210 */ /* 0x000fca0007f1e0ff */
[----:B------:R-:W-:Y:S01]  /*39d0*/  IMAD.X R15, R5, 0x1, R103, P0 ;  /* 0x00000001050f7824 */ /* 0x000fe200000e0667 */
[----:B------:R-:W-:-:S04]  /*39e0*/  ISETP.GT.AND P0, PT, R4, 0x39, PT ;  /* 0x000000390400780c */ /* 0x000fc80003f04270 */
[----:B------:R-:W-:-:S13]  /*39f0*/  ISETP.GT.AND P4, PT, R3, RZ, P0 ;  /* 0x000000ff0300720c */ /* 0x000fda0000784270 */
[----:B0-----:R-:W-:Y:S05]  /*3a00*/  @!P4 BRA `(.L_x_86) ;  /* 0x000000000004c947 */ /* 0x001fea0003800000 */
[----:B------:R0:W5:Y:S02]  /*3a10*/  LDG.E.LTC128B.U16 R114, desc[UR38][R6.64+0x72] ;  /* 0x0000722606727981 */ /* 0x000164000c1e1520 */
.L_x_86:
[----:B------:R-:W-:Y:S05]  /*3a20*/  BSYNC B1 ;  /* 0x0000000000017941 */ /* 0x000fea0003800000 */
.L_x_85:
        /* <DEDUP_REMOVED lines=9> */
.L_x_88:
[----:B------:R-:W-:Y:S05]  /*3ac0*/  BSYNC B1 ;  /* 0x0000000000017941 */ /* 0x000fea0003800000 */
.L_x_87:
        /* <DEDUP_REMOVED lines=9> */
.L_x_90:
[----:B------:R-:W-:Y:S05]  /*3b60*/  BSYNC B1 ;  /* 0x0000000000017941 */ /* 0x000fea0003800000 */
.L_x_89:
[----:B-----5:R-:W-:-:S04]  /*3b70*/  IMAD.U32 R4, R114, 0x10000, RZ ;  /* 0x0001000072047824 */ /* 0x020fc800078e00ff */
[----:B------:R-:W-:-:S04]  /*3b80*/  FMUL R4, R4, R89 ;  /* 0x0000005904047220 */ /* 0x000fc80000400000 */
[----:B------:R-:W-:-:S05]  /*3b90*/  FFMA R4, R87, R88, R4 ;  /* 0x0000005857047223 */ /* 0x000fca0000000004 */
[----:B------:R-:W-:-:S04]  /*3ba0*/  F2FP.BF16.F32.PACK_AB R4, RZ, R4 ;  /* 0x00000004ff04723e */ /* 0x000fc800000010ff */
[----:B-1-34-:R-:W-:-:S05]  /*3bb0*/  PRMT R6, R4, 0x7610, R6 ;  /* 0x0000761004067816 */ /* 0x01afca0000000006 */
[----:B------:R1:W-:Y:S01]  /*3bc0*/  @P4 STG.E.U16 desc[UR38][R58.64+0x72], R6 ;  /* 0x000072063a004986 */ /* 0x0003e2000c101526 */
[----:B------:R-:W-:-:S13]  /*3bd0*/  ISETP.GT.AND P4, PT, R3, 0x80, P6 ;  /* 0x000000800300780c */ /* 0x000fda0003784270 */
[----:B------:R-:W3:Y:S01]  /*3be0*/  @P4 LDG.E.LTC128B.U16 R114, desc[UR38][R62.64] ;  /* 0x000000263e724981 */ /* 0x000ee2000c1e1520 */
[----:B------:R-:W-:Y:S01]  /*3bf0*/  BSSY B1, `(.L_x_91) ;  /* 0x000000a000017945 */ /* 0x000fe20003800000 */
[----:B---3--:R-:W-:-:S04]  /*3c00*/  IMAD.U32 R4, R114, 0x10000, RZ ;  /* 0x0001000072047824 */ /* 0x008fc800078e00ff */
[----:B------:R-:W-:-:S04]  /*3c10*/  FMUL R5, R4, R89 ;  /* 0x0000005904057220 */ /* 0x000fc80000400000 */
[----:B------:R-:W-:-:S05]  /*3c20*/  FFMA R5, R24, R88, R5 ;  /* 0x0000005818057223 */ /* 0x000fca0000000005 */
[----:B------:R-:W-:-:S05]  /*3c30*/  F2FP.BF16.F32.PACK_AB R5, RZ, R5 ;  /* 0x00000005ff05723e */ /* 0x000fca00000010ff */
[----:B------:R1:W-:Y:S01]  /*3c40*/  @P4 STG.E.U16 desc[UR38][R14.64], R5 ;  /* 0x000000050e004986 */ /* 0x0003e2000c101526 */
[----:B------:R-:W-:-:S04]  /*3c50*/  ISETP.NE.AND P4, PT, R116, RZ, PT ;  /* 0x000000ff7400720c */ /* 0x000fc80003f85270 */
[----:B------:R-:W-:-:S13]  /*3c60*/  ISETP.GT.AND P4, PT, R3, 0x80, P4 ;  /* 0x000000800300780c */ /* 0x000fda0002784270 */
[----:B-1----:R-:W-:Y:S05]  /*3c70*/  @!P4 BRA `(.L_x_92) ;  /* 0x000000000004c947 */ /* 0x002fea0003800000 */
[----:B------:R1:W5:Y:S02]  /*3c80*/  LDG.E.LTC128B.U16 R114, desc[UR38][R60.64+0x2] ;  /* 0x000002263c727981 */ /* 0x000364000c1e1520 */
.L_x_92:
[----:B------:R-:W-:Y:S05]  /*3c90*/  BSYNC B1 ;  /* 0x0000000000017941 */ /* 0x000fea0003800000 */
.L_x_91:
[----:B-----5:R-:W-:Y:S01]  /*3ca0*/  IMAD.U32 R4, R114, 0x10000, RZ ;  /* 0x0001000072047824 */ /* 0x020fe200078e00ff */
[----:B------:R-:W-:Y:S01]  /*3cb0*/  ISETP.GT.AND P6, PT, R3, 0x88, P6 ;  /* 0x000000880300780c */ /* 0x000fe200037c4270 */
[----:B------:R-:W-:Y:S01]  /*3cc0*/  @P4 IMAD.MOV.U32 R5, RZ, RZ, R15 ;  /* 0x000000ffff054224 */ /* 0x000fe200078e000f */
[----:B------:R-:W-:Y:S01]  /*3cd0*/  BSSY B1, `(.L_x_93) ;  /* 0x0000009000017945 */ /* 0x000fe20003800000 */
[----:B------:R-:W-:-:S04]  /*3ce0*/  FMUL R4, R4, R89 ;  /* 0x0000005904047220 */ /* 0x000fc80000400000 */
[----:B------:R-:W-:-:S05]  /*3cf0*/  FFMA R4, R25, R88, R4 ;  /* 0x0000005819047223 */ /* 0x000fca0000000004 */
[----:B------:R-:W-:-:S04]  /*3d00*/  F2FP.BF16.F32.PACK_AB R4, RZ, R4 ;  /* 0x00000004ff04723e */ /* 0x000fc800000010ff */
[----:B------:R-:W-:Y:S01]  /*3d10*/  PRMT R6, R4, 0x7610, R6 ;  /* 0x0000761004067816 */ /* 0x000fe20000000006 */
[----:B------:R-:W-:-:S05]  /*3d20*/  @P4 IMAD.MOV.U32 R4, RZ, RZ, R14 ;  /* 0x000000ffff044224 */ /* 0x000fca00078e000e */
[----:B------:R3:W-:Y:S01]  /*3d30*/  @P4 STG.E.U16 desc[UR38][R4.64+0x2], R6 ;  /* 0x0000020604004986 */ /* 0x0007e2000c101526 */
[----:B------:R-:W-:Y:S05]  /*3d40*/  @!P6 BRA `(.L_x_94) ;  /* 0x000000000004e947 */ /* 0x000fea0003800000 */
[----:B------:R4:W5:Y:S02]  /*3d50*/  LDG.E.LTC128B.U16 R114, desc[UR38][R8.64] ;  /* 0x0000002608727981 */ /* 0x000964000c1e1520 */
.L_x_94:
[----:B------:R-:W-:Y:S05]  /*3d60*/  BSYNC B1 ;  /* 0x0000000000017941 */ /* 0x000fea0003800000 */
.L_x_93:
[----:B---3-5:R-:W-:Y:S01]  /*3d70*/  IMAD.U32 R4, R114, 0x10000, RZ ;  /* 0x0001000072047824 */ /* 0x028fe200078e00ff */
[----:B------:R-:W-:Y:S01]  /*3d80*/  ISETP.NE.AND P4, PT, R116, RZ, PT ;  /* 0x000000ff7400720c */ /* 0x000fe20003f85270 */
[----:B------:R-:W-:Y:S02]  /*3d90*/  BSSY B1, `(.L_x_95) ;  /* 0x0000008000017945 */ /* 0x000fe40003800000 */
[----:B------:R-:W-:Y:S01]  /*3da0*/  FMUL R5, R4, R89 ;  /* 0x0000005904057220 */ /* 0x000fe20000400000 */
[----:B------:R-:W-:-:S03]  /*3db0*/  ISETP.GT.AND P4, PT, R3, 0x88, P4 ;  /* 0x000000880300780c */ /* 0x000fc60002784270 */
[----:B------:R-:W-:-:S05]  /*3dc0*/  FFMA R5, R26, R88, R5 ;  /* 0x000000581a057223 */ /* 0x000fca0000000005 */
[----:B------:R-:W-:-:S05]  /*3dd0*/  F2FP.BF16.F32.PACK_AB R5, RZ, R5 ;  /* 0x00000005ff05723e */ /* 0x000fca00000010ff */
[----:B------:R3:W-:Y:S01]  /*3de0*/  @P6 STG.E.U16 desc[UR38][R20.64], R5 ;  /* 0x0000000514006986 */ /* 0x0007e2000c101526 */
[----:B------:R-:W-:Y:S05]  /*3df0*/  @!P4 BRA `(.L_x_96) ;  /* 0x000000000004c947 */ /* 0x000fea0003800000 */
[----:B------:R0:W5:Y:S02]  /*3e00*/  LDG.E.LTC128B.U16 R114, desc[UR38][R12.64+0x2] ;  /* 0x000002260c727981 */ /* 0x000164000c1e1520 */
.L_x_96:
[----:B------:R-:W-:Y:S05]  /*3e10*/  BSYNC B1 ;  /* 0x0000000000017941 */ /* 0x000fea0003800000 */
.L_x_95:
[----:B-----5:R-:W-:Y:S01]  /*3e20*/  IMAD.U32 R4, R114, 0x10000, RZ ;  /* 0x0001000072047824 */ /* 0x020fe200078e00ff */
[----:B------:R-:W-:Y:S01]  /*3e30*/  ISETP.NE.AND P6, PT, R115, RZ, PT ;  /* 0x000000ff7300720c */ /* 0x000fe20003fc5270 */
[----:B------:R-:W-:Y:S02]  /*3e40*/  BSSY B1, `(.L_x_97) ;  /* 0x0000008000017945 */ /* 0x000fe40003800000 */
[----:B------:R-:W-:-:S04]  /*3e50*/  FMUL R4, R4, R89 ;  /* 0x0000005904047220 */ /* 0x000fc80000400000 */
[----:B------:R-:W-:-:S05]  /*3e60*/  FFMA R4, R27, R88, R4 ;  /* 0x000000581b047223 */ /* 0x000fca0000000004 */
[----:B------:R-:W-:-:S05]  /*3e70*/  F2FP.BF16.F32.PACK_AB R4, RZ, R4 ;  /* 0x00000004ff04723e */ /* 0x000fca00000010ff */
[----:B------:R0:W-:Y:S01]  /*3e80*/  @P4 STG.E.U16 desc[UR38][R64.64+0x2], R4 ;  /* 0x0000020440004986 */ /* 0x0001e2000c101526 */
[----:B------:R-:W-:-:S13]  /*3e90*/  ISETP.GT.AND P4, PT, R3, 0x80, P6 ;  /* 0x000000800300780c */ /* 0x000fda0003784270 */
[----:B0-----:R-:W-:Y:S05]  /*3ea0*/  @!P4 BRA `(.L_x_98) ;  /* 0x000000000004c947 */ /* 0x001fea0003800000 */
[----:B------:R0:W5:Y:S02]  /*3eb0*/  LDG.E.LTC128B.U16 R114, desc[UR38][R60.64+0x10] ;  /* 0x000010263c727981 */ /* 0x000164000c1e1520 */
.L_x_98:
[----:B------:R-:W-:Y:S05]  /*3ec0*/  BSYNC B1 ;  /* 0x0000000000017941 */ /* 0x000fea0003800000 */
.L_x_97:
[----:B-----5:R-:W-:Y:S01]  /*3ed0*/  IMAD.U32 R4, R114, 0x10000, RZ ;  /* 0x0001000072047824 */ /* 0x020fe200078e00ff */
[----:B------:R-:W-:Y:S01]  /*3ee0*/  ISETP.NE.AND P6, PT, R117, RZ, PT ;  /* 0x000000ff7500720c */ /* 0x000fe20003fc5270 */
[----:B------:R-:W-:Y:S02]  /*3ef0*/  BSSY B1, `(.L_x_99) ;  /* 0x000000b000017945 */ /* 0x000fe40003800000 */
[----:B---3--:R-:W-:Y:S01]  /*3f00*/  FMUL R5, R4, R89 ;  /* 0x0000005904057220 */ /* 0x008fe20000400000 */
[----:B------:R-:W-:-:S03]  /*3f10*/  @P4 IMAD.MOV.U32 R4, RZ, RZ, R14 ;  /* 0x000000ffff044224 */ /* 0x000fc600078e000e */
[----:B------:R-:W-:-:S05]  /*3f20*/  FFMA R5, R28, R88, R5 ;  /* 0x000000581c057223 */ /* 0x000fca0000000005 */
[----:B------:R-:W-:-:S04]  /*3f30*/  F2FP.BF16.F32.PACK_AB R5, RZ, R5 ;  /* 0x00000005ff05723e */ /* 0x000fc800000010ff */
[----:B------:R-:W-:Y:S01]  /*3f40*/  PRMT R6, R5, 0x7610, R6 ;  /* 0x0000761005067816 */ /* 0x000fe20000000006 */
[----:B------:R-:W-:-:S05]  /*3f50*/  @P4 IMAD.MOV.U32 R5, RZ, RZ, R15 ;  /* 0x000000ffff054224 */ /* 0x000fca00078e000f */
[----:B------:R3:W-:Y:S01]  /*3f60*/  @P4 STG.E.U16 desc[UR38][R4.64+0x10], R6 ;  /* 0x0000100604004986 */ /* 0x0007e2000c101526 */
[----:B------:R-:W-:-:S13]  /*3f70*/  ISETP.GT.AND P4, PT, R3, 0x80, P6 ;  /* 0x000000800300780c */ /* 0x000fda0003784270 */
[----:B---3--:R-:W-:Y:S05]  /*3f80*/  @!P4 BRA `(.L_x_100) ;  /* 0x000000000004c947 */ /* 0x008fea0003800000 */
[----:B------:R3:W5:Y:S02]  /*3f90*/  LDG.E.LTC128B.U16 R114, desc[UR38][R60.64+0x12] ;  /* 0x000012263c727981 */ /* 0x000764000c1e1520 */
.L_x_100:
[----:B------:R-:W-:Y:S05]  /*3fa0*/  BSYNC B1 ;  /* 0x0000000000017941 */ /* 0x000fea0003800000 */
.L_x_99:
[----:B-----5:R-:W-:Y:S01]  /*3fb0*/  IMAD.U32 R4, R114, 0x10000, RZ ;  /* 0x0001000072047824 */ /* 0x020fe200078e00ff */
[----:B------:R-:W-:Y:S01]  /*3fc0*/  BSSY B1, `(.L_x_101) ;  /* 0x000000c000017945 */ /* 0x000fe20003800000 */
[----:B------:R-:W-:Y:S02]  /*3fd0*/  @P4 IMAD.MOV.U32 R5, RZ, RZ, R15 ;  /* 0x000000ffff054224 */ /* 0x000fe400078e000f */
[----:B------:R-:W-:-:S04]  /*3fe0*/  FMUL R4, R4, R89 ;  /* 0x0000005904047220 */ /* 0x000fc80000400000 */
[----:B------:R-:W-:-:S05]  /*3ff0*/  FFMA R4, R29, R88, R4 ;  /* 0x000000581d047223 */ /* 0x000fca0000000004 */
[----:B------:R-:W-:-:S04]  /*4000*/  F2FP.BF16.F32.PACK_AB R4, RZ, R4 ;  /* 0x00000004ff04723e */ /* 0x000fc800000010ff */
[----:B------:R-:W-:Y:S01]  /*4010*/  PRMT R6, R4, 0x7610, R6 ;  /* 0x0000761004067816 */ /* 0x000fe20000000006 */
[----:B------:R-:W-:-:S05]  /*4020*/  @P4 IMAD.MOV.U32 R4, RZ, RZ, R14 ;  /* 0x000000ffff044224 */ /* 0x000fca00078e000e */
[----:B------:R0:W-:Y:S01]  /*4030*/  @P4 STG.E.U16 desc[UR38][R4.64+0x12], R6 ;  /* 0x0000120604004986 */ /* 0x0001e2000c101526 */
[----:B------:R-:W-:-:S04]  /*4040*/  ISETP.NE.AND P4, PT, R115, RZ, PT ;  /* 0x000000ff7300720c */ /* 0x000fc80003f85270 */
[----:B------:R-:W-:-:S13]  /*4050*/  ISETP.GT.AND P4, PT, R3, 0x88, P4 ;  /* 0x000000880300780c */ /* 0x000fda0002784270 */
[----:B0-----:R-:W-:Y:S05]  /*4060*/  @!P4 BRA `(.L_x_102) ;  /* 0x000000000004c947 */ /* 0x001fea0003800000 */
[----:B------:R0:W5:Y:S02]  /*4070*/  LDG.E.LTC128B.U16 R114, desc[UR38][R12.64+0x10] ;  /* 0x000010260c727981 */ /* 0x000164000c1e1520 */
.L_x_102:
[----:B------:R-:W-:Y:S05]  /*4080*/  BSYNC B1 ;  /* 0x0000000000017941 */ /* 0x000fea0003800000 */
.L_x_101:
        /* <DEDUP_REMOVED lines=9> */
.L_x_104:
[----:B------:R-:W-:Y:S05]  /*4120*/  BSYNC B1 ;  /* 0x0000000000017941 */ /* 0x000fea0003800000 */
.L_x_103:
[----:B-----5:R-:W-:Y:S01]  /*4130*/  IMAD.U32 R4, R114, 0x10000, RZ ;  /* 0x0001000072047824 */ /* 0x020fe200078e00ff */
[----:B------:R-:W-:Y:S01]  /*4140*/  ISETP.NE.AND P6, PT, R118, RZ, PT ;  /* 0x000000ff7600720c */ /* 0x000fe20003fc5270 */
        /* <DEDUP_REMOVED lines=8> */
[----:B------:R-:W-:-:S13]  /*41d0*/  ISETP.GT.AND P4, PT, R3, 0x80, P6 ;  /* 0x000000800300780c */ /* 0x000fda0003784270 */
[----:B0-----:R-:W-:Y:S05]  /*41e0*/  @!P4 BRA `(.L_x_106) ;  /* 0x000000000004c947 */ /* 0x001fea0003800000 */
[----:B------:R0:W5:Y:S02]  /*41f0*/  LDG.E.LTC128B.U16 R114, desc[UR38][R60.64+0x20] ;  /* 0x000020263c727981 */ /* 0x000164000c1e1520 */
.L_x_106:
[----:B------:R-:W-:Y:S05]  /*4200*/  BSYNC B1 ;  /* 0x0000000000017941 */ /* 0x000fea0003800000 */
.L_x_105:
[----:B-----5:R-:W-:Y:S01]  /*4210*/  IMAD.U32 R4, R114, 0x10000, RZ ;  /* 0x0001000072047824 */ /* 0x020fe200078e00ff */
[----:B------:R-:W-:Y:S01]  /*4220*/  ISETP.NE.AND P6, PT, R100, RZ, PT ;  /* 0x000000ff6400720c */ /* 0x000fe20003fc5270 */
[----:B------:R-:W-:Y:S02]  /*4230*/  BSSY B1, `(.L_x_107) ;  /* 0x000000b000017945 */ /* 0x000fe40003800000 */
[----:B------:R-:W-:Y:S01]  /*4240*/  FMUL R5, R4, R89 ;  /* 0x0000005904057220 */ /* 0x000fe20000400000 */
[----:B------:R-:W-:-:S03]  /*4250*/  @P4 IMAD.MOV.U32 R4, RZ, RZ, R14 ;  /* 0x000000ffff044224 */ /* 0x000fc600078e000e */
        /* <DEDUP_REMOVED lines=8> */
.L_x_108:
[----:B------:R-:W-:Y:S05]  /*42e0*/  BSYNC B1 ;  /* 0x0000000000017941 */ /* 0x000fea0003800000 */
.L_x_107:
        /* <DEDUP_REMOVED lines=13> */
.L_x_110:
[----:B------:R-:W-:Y:S05]  /*43c0*/  BSYNC B1 ;  /* 0x0000000000017941 */ /* 0x000fea0003800000 */
.L_x_109:
[----:B-----5:R-:W-:Y:S01]  /*43d0*/  IMAD.U32 R4, R114, 0x10000, RZ ;  /* 0x0001000072047824 */ /* 0x020fe200078e00ff */
[----:B------:R-:W-:Y:S03]  /*43e0*/  BSSY B1, `(.L_x_111) ;  /* 0x000000b000017945 */ /* 0x000fe60003800000 */
        /* <DEDUP_REMOVED lines=10> */
.L_x_112:
[----:B------:R-:W-:Y:S05]  /*4490*/  BSYNC B1 ;  /* 0x0000000000017941 */ /* 0x000fea0003800000 */
.L_x_111:
        /* <DEDUP_REMOVED lines=13> */
.L_x_114:
[----:B------:R-:W-:Y:S05]  /*4570*/  BSYNC B1 ;  /* 0x0000000000017941 */ /* 0x000fea0003800000 */
.L_x_113:
        /* <DEDUP_REMOVED lines=13> */
.L_x_116:
[----:B------:R-:W-:Y:S05]  /*4650*/  BSYNC B1 ;  /* 0x0000000000017941 */ /* 0x000fea0003800000 */
.L_x_115:
        /* <DEDUP_REMOVED lines=13> */
.L_x_118:
[----:B------:R-:W-:Y:S05]  /*4730*/  BSYNC B1 ;  /* 0x0000000000017941 */ /* 0x000fea0003800000 */
.L_x_117:
        /* <DEDUP_REMOVED lines=12> */
.L_x_120:
[----:B------:R-:W-:Y:S05]  /*4800*/  BSYNC B1 ;  /* 0x0000000000017941 */ /* 0x000fea0003800000 */
.L_x_119:
        /* <DEDUP_REMOVED lines=13> */
.L_x_122:
[----:B------:R-:W-:Y:S05]  /*48e0*/  BSYNC B1 ;  /* 0x0000000000017941 */ /* 0x000fea0003800000 */
.L_x_121:
        /* <DEDUP_REMOVED lines=13> */
.L_x_124:
[----:B------:R-:W-:Y:S05]  /*49c0*/  BSYNC B1 ;  /* 0x0000000000017941 */ /* 0x000fea0003800000 */
.L_x_123:
        /* <DEDUP_REMOVED lines=13> */
.L_x_126:
[----:B------:R-:W-:Y:S05]  /*4aa0*/  BSYNC B1 ;  /* 0x0000000000017941 */ /* 0x000fea0003800000 */
.L_x_125:
        /* <DEDUP_REMOVED lines=12> */
.L_x_128:
[----:B------:R-:W-:Y:S05]  /*4b70*/  BSYNC B1 ;  /* 0x0000000000017941 */ /* 0x000fea0003800000 */
.L_x_127:
        /* <DEDUP_REMOVED lines=13> */
.L_x_130:
[----:B------:R-:W-:Y:S05]  /*4c50*/  BSYNC B1 ;  /* 0x0000000000017941 */ /* 0x000fea0003800000 */
.L_x_129:
        /* <DEDUP_REMOVED lines=12> */
.L_x_132:
[----:B------:R-:W-:Y:S05]  /*4d20*/  BSYNC B1 ;  /* 0x0000000000017941 */ /* 0x000fea0003800000 */
.L_x_131:
        /* <DEDUP_REMOVED lines=12> */
.L_x_134:
[----:B------:R-:W-:Y:S05]  /*4df0*/  BSYNC B1 ;  /* 0x0000000000017941 */ /* 0x000fea0003800000 */
.L_x_133:
[----:B-----5:R-:W-:Y:S01]  /*4e00*/  IMAD.U32 R4, R114, 0x10000, RZ ;  /* 0x0001000072047824 */ /* 0x020fe200078e00ff */
[----:B------:R-:W-:Y:S01]  /*4e10*/  ISETP.GT.AND P5, PT, R3, 0x88, P5 ;  /* 0x000000880300780c */ /* 0x000fe20002fa4270 */
        /* <DEDUP_REMOVED lines=8> */
[----:B------:R-:W-:Y:S05]  /*4ea0*/  @!P5 BRA `(.L_x_136) ;  /* 0x000000000004d947 */ /* 0x000fea0003800000 */
[----:B------:R0:W5:Y:S02]  /*4eb0*/  LDG.E.LTC128B.U16 R114, desc[UR38][R12.64+0x52] ;  /* 0x000052260c727981 */ /* 0x000164000c1e1520 */
.L_x_136:
[----:B------:R-:W-:Y:S05]  /*4ec0*/  BSYNC B1 ;  /* 0x0000000000017941 */ /* 0x000fea0003800000 */
.L_x_135:
[----:B0----5:R-:W-:Y:S01]  /*4ed0*/  IMAD.U32 R4, R114, 0x10000, RZ ;  /* 0x0001000072047824 */ /* 0x021fe200078e00ff */
        /* <DEDUP_REMOVED lines=11> */
.L_x_138:
[----:B------:R-:W-:Y:S05]  /*4f90*/  BSYNC B1 ;  /* 0x0000000000017941 */ /* 0x000fea0003800000 */
.L_x_137:
[----:B0----5:R-:W-:Y:S01]  /*4fa0*/  IMAD.U32 R4, R114, 0x10000, RZ ;  /* 0x0001000072047824 */ /* 0x021fe200078e00ff */
        /* <DEDUP_REMOVED lines=11> */
.L_x_140:
[----:B------:R-:W-:Y:S05]  /*5060*/  BSYNC B1 ;  /* 0x0000000000017941 */ /* 0x000fea0003800000 */
.L_x_139:
        /* <DEDUP_REMOVED lines=12> */
.L_x_142:
[----:B------:R-:W-:Y:S05]  /*5130*/  BSYNC B1 ;  /* 0x0000000000017941 */ /* 0x000fea0003800000 */
.L_x_141:
        /* <DEDUP_REMOVED lines=12> */
.L_x_144:
[----:B------:R-:W-:Y:S05]  /*5200*/  BSYNC B1 ;  /* 0x0000000000017941 */ /* 0x000fea0003800000 */
.L_x_143:
        /* <DEDUP_REMOVED lines=12> */
.L_x_146:
[----:B------:R-:W-:Y:S05]  /*52d0*/  BSYNC B1 ;  /* 0x0000000000017941 */ /* 0x000fea0003800000 */
.L_x_145:
        /* <DEDUP_REMOVED lines=12> */
.L_x_148:
[----:B------:R-:W-:Y:S05]  /*53a0*/  BSYNC B1 ;  /* 0x0000000000017941 */ /* 0x000fea0003800000 */
.L_x_147:
        /* <DEDUP_REMOVED lines=9> */
.L_x_150:
[----:B------:R-:W-:Y:S05]  /*5440*/  BSYNC B1 ;  /* 0x0000000000017941 */ /* 0x000fea0003800000 */
.L_x_149:
        /* <DEDUP_REMOVED lines=12> */
.L_x_152:
[----:B------:R-:W-:Y:S05]  /*5510*/  BSYNC B1 ;  /* 0x0000000000017941 */ /* 0x000fea0003800000 */
.L_x_151:
[----:B------:R-:W-:Y:S05]  /*5520*/  @!P0 BRA `(.L_x_153) ;  /* 0x0000001400848947 */ /* 0x000fea0003800000 */
[----:B-----5:R-:W-:-:S04]  /*5530*/  IMAD.U32 R114, R114, 0x10000, RZ ;  /* 0x0001000072727824 */ /* 0x020fc800078e00ff */
[----:B------:R-:W-:-:S04]  /*5540*/  FMUL R114, R114, R89 ;  /* 0x0000005972727220 */ /* 0x000fc80000400000 */
[----:B------:R-:W-:-:S05]  /*5550*/  FFMA R114, R55, R88, R114 ;  /* 0x0000005837727223 */ /* 0x000fca0000000072 */
[----:B------:R-:W-:-:S05]  /*5560*/  F2FP.BF16.F32.PACK_AB R114, RZ, R114 ;  /* 0x00000072ff72723e */ /* 0x000fca00000010ff */
[----:B------:R0:W-:Y:S01]  /*5570*/  STG.E.U16 desc[UR38][R10.64+0x72], R114 ;  /* 0x000072720a007986 */ /* 0x0001e2000c101526 */
[----:B------:R-:W-:Y:S05]  /*5580*/  BRA `(.L_x_153) ;  /* 0x00000014006c7947 */ /* 0x000fea0003800000 */
.L_x_30:
[----:B------:R-:W-:Y:S01]  /*5590*/  ULDC.64 UR4, c[0x0][0x5c0] ;  /* 0x0001700000047ab9 */ /* 0x000fe20000000a00 */
[-C--:B------:R-:W-:Y:S01]  /*55a0*/  FMUL R56, R56, R88.reuse ;  /* 0x0000005838387220 */ /* 0x080fe20000400000 */
[----:B------:R-:W-:Y:S01]  /*55b0*/  LEA R10, P1, R110, UR4, 0x1 ;  /* 0x000000046e0a7c11 */ /* 0x000fe2000f8208ff */
[----:B------:R-:W-:Y:S01]  /*55c0*/  IMAD.SHL.U32 R7, R94, 0x2, RZ ;  /* 0x000000025e077824 */ /* 0x000fe200078e00ff */
[----:B------:R-:W-:Y:S01]  /*55d0*/  ISETP.GT.AND P3, PT, R4, 0x1, PT ;  /* 0x000000010400780c */ /* 0x000fe20003f64270 */
[----:B------:R-:W-:Y:S01]  /*55e0*/  FMUL R57, R57, R88 ;  /* 0x0000005839397220 */ /* 0x000fe20000400000 */
[----:B------:R-:W-:Y:S01]  /*55f0*/  F2FP.BF16.F32.PACK_AB R56, RZ, R56 ;  /* 0x00000038ff38723e */ /* 0x000fe200000010ff */
[-C--:B------:R-:W-:Y:S01]  /*5600*/  FMUL R58, R58, R88.reuse ;  /* 0x000000583a3a7220 */ /* 0x080fe20000400000 */
[----:B------:R-:W-:Y:S01]  /*5610*/  LEA.HI.X R11, R110, UR5, R103, 0x1, P1 ;  /* 0x000000056e0b7c11 */ /* 0x000fe200088f0c67 */
[-C--:B------:R-:W-:Y:S01]  /*5620*/  FMUL R59, R59, R88.reuse ;  /* 0x000000583b3b7220 */ /* 0x080fe20000400000 */
[----:B------:R-:W-:Y:S01]  /*5630*/  ISETP.GT.AND P1, PT, R3, RZ, P3 ;  /* 0x000000ff0300720c */ /* 0x000fe20001f24270 */
[----:B------:R-:W-:Y:S01]  /*5640*/  IMAD.SHL.U32 R19, R95, 0x2, RZ ;  /* 0x000000025f137824 */ /* 0x000fe200078e00ff */
[----:B------:R-:W-:Y:S01]  /*5650*/  ISETP.GT.AND P2, PT, R3, 0x8, P6 ;  /* 0x000000080300780c */ /* 0x000fe20003744270 */
[----:B------:R-:W-:Y:S01]  /*5660*/  @P0 STG.E.U16 desc[UR38][R10.64], R56 ;  /* 0x000000380a000986 */ /* 0x000fe2000c101526 */
[----:B------:R-:W-:Y:S01]  /*5670*/  SHF.L.U64.HI R5, R94, 0x1, R93 ;  /* 0x000000015e057819 */ /* 0x000fe2000001025d */
[----:B------:R-:W-:Y:S01]  /*5680*/  FMUL R60, R60, R88 ;  /* 0x000000583c3c7220 */ /* 0x000fe20000400000 */
[----:B------:R-:W-:Y:S01]  /*5690*/  IADD3 R8, P0, R7, R10, RZ ;  /* 0x0000000a07087210 */ /* 0x000fe20007f1e0ff */
[-C--:B------:R-:W-:Y:S01]  /*56a0*/  FMUL R61, R61, R88.reuse ;  /* 0x000000583d3d7220 */ /* 0x080fe20000400000 */
[----:B------:R-:W-:Y:S01]  /*56b0*/  F2FP.BF16.F32.PACK_AB R57, RZ, R57 ;  /* 0x00000039ff39723e */ /* 0x000fe200000010ff */
[----:B------:R-:W-:Y:S01]  /*56c0*/  FMUL R63, R63, R88 ;  /* 0x000000583f3f7220 */ /* 0x000fe20000400000 */
[----:B------:R-:W-:Y:S01]  /*56d0*/  F2FP.BF16.F32.PACK_AB R58, RZ, R58 ;  /* 0x0000003aff3a723e */ /* 0x000fe200000010ff */
[----:B------:R-:W-:Y:S01]  /*56e0*/  IMAD.X R9, R5, 0x1, R11, P0 ;  /* 0x0000000105097824 */ /* 0x000fe200000e060b */
[----:B------:R-:W-:Y:S01]  /*56f0*/  ISETP.GT.AND P0, PT, R3, 0x8, P3 ;  /* 0x000000080300780c */ /* 0x000fe20001f04270 */
[----:B------:R-:W-:Y:S01]  /*5700*/  @P1 STG.E.U16 desc[UR38][R10.64+0x2], R57 ;  /* 0x000002390a001986 */ /* 0x000fe2000c101526 */
[----:B------:R-:W-:Y:S01]  /*5710*/  F2FP.BF16.F32.PACK_AB R59, RZ, R59 ;  /* 0x0000003bff3b723e */ /* 0x000fe200000010ff */
[----:B------:R-:W-:Y:S01]  /*5720*/  FMUL R62, R62, R88 ;  /* 0x000000583e3e7220 */ /* 0x000fe20000400000 */
[----:B------:R-:W-:Y:S01]  /*5730*/  SHF.L.U64.HI R13, R95, 0x1, R92 ;  /* 0x000000015f0d7819 */ /* 0x000fe2000001025c */
[----:B------:R-:W-:Y:S01]  /*5740*/  @P2 STG.E.U16 desc[UR38][R8.64], R58 ;  /* 0x0000003a08002986 */ /* 0x000fe2000c101526 */
[----:B------:R-:W-:Y:S01]  /*5750*/  IADD3 R6, P1, P2, R19, R10, R7 ;  /* 0x0000000a13067210 */ /* 0x000fe20007a3e007 */
[-C--:B------:R-:W-:Y:S01]  /*5760*/  FMUL R64, R64, R88.reuse ;  /* 0x0000005840407220 */ /* 0x080fe20000400000 */
[C---:B------:R-:W-:Y:S01]  /*5770*/  ISETP.GT.AND P4, PT, R4.reuse, 0x8, PT ;  /* 0x000000080400780c */ /* 0x040fe20003f84270 */
[-C--:B------:R-:W-:Y:S01]  /*5780*/  FMUL R65, R65, R88.reuse ;  /* 0x0000005841417220 */ /* 0x080fe20000400000 */
[----:B------:R-:W-:Y:S01]  /*5790*/  ISETP.GT.AND P3, PT, R4, 0x9, PT ;  /* 0x000000090400780c */ /* 0x000fe20003f64270 */
[-C--:B------:R-:W-:Y:S01]  /*57a0*/  FMUL R66, R66, R88.reuse ;  /* 0x0000005842427220 */ /* 0x080fe20000400000 */
[----:B------:R-:W-:Y:S01]  /*57b0*/  IADD3.X R7, R13, R11, R5, P1, P2 ;  /* 0x0000000b0d077210 */ /* 0x000fe20000fe4405 */
[----:B------:R-:W-:Y:S01]  /*57c0*/  @P0 STG.E.U16 desc[UR38][R8.64+0x2], R59 ;  /* 0x0000023b08000986 */ /* 0x000fe2000c101526 */
[----:B------:R-:W-:Y:S01]  /*57d0*/  ISETP.GT.AND P1, PT, R3, RZ, P4 ;  /* 0x000000ff0300720c */ /* 0x000fe20002724270 */
[-C--:B------:R-:W-:Y:S01]  /*57e0*/  FMUL R67, R67, R88.reuse ;  /* 0x0000005843437220 */ /* 0x080fe20000400000 */
[----:B------:R-:W-:Y:S01]  /*57f0*/  ISETP.GT.AND P0, PT, R3, RZ, P3 ;  /* 0x000000ff0300720c */ /* 0x000fe20001f04270 */
[----:B------:R-:W-:Y:S01]  /*5800*/  FMUL R68, R68, R88 ;  /* 0x0000005844447220 */ /* 0x000fe20000400000 */
[----:B------:R-:W-:Y:S01]  /*5810*/  F2FP.BF16.F32.PACK_AB R60, RZ, R60 ;  /* 0x0000003cff3c723e */ /* 0x000fe200000010ff */
[-C--:B------:R-:W-:Y:S01]  /*5820*/  FMUL R69, R69, R88.reuse ;  /* 0x0000005845457220 */ /* 0x080fe20000400000 */
[----:B------:R-:W-:Y:S01]  /*5830*/  F2FP.BF16.F32.PACK_AB R61, RZ, R61 ;  /* 0x0000003dff3d723e */ /* 0x000fe200000010ff */
[-C--:B------:R-:W-:Y:S01]  /*5840*/  FMUL R70, R70, R88.reuse ;  /* 0x0000005846467220 */ /* 0x080fe20000400000 */
[----:B------:R-:W-:Y:S01]  /*5850*/  F2FP.BF16.F32.PACK_AB R63, RZ, R63 ;  /* 0x0000003fff3f723e */ /* 0x000fe200000010ff */
[----:B------:R-:W-:Y:S01]  /*5860*/  FMUL R71, R71, R88 ;  /* 0x0000005847477220 */ /* 0x000fe20000400000 */
[----:B------:R-:W-:Y:S01]  /*5870*/  F2FP.BF16.F32.PACK_AB R62, RZ, R62 ;  /* 0x0000003eff3e723e */ /* 0x000fe200000010ff */
[----:B------:R-:W-:Y:S01]  /*5880*/  FMUL R72, R72, R88 ;  /* 0x0000005848487220 */ /* 0x000fe20000400000 */
[----:B------:R-:W-:Y:S01]  /*5890*/  F2FP.BF16.F32.PACK_AB R64, RZ, R64 ;  /* 0x00000040ff40723e */ /* 0x000fe200000010ff */
[----:B------:R-:W-:Y:S01]  /*58a0*/  @P1 STG.E.U16 desc[UR38][R10.64+0x10], R60 ;  /* 0x0000103c0a001986 */ /* 0x000fe2000c101526 */
[----:B------:R-:W-:Y:S01]  /*58b0*/  ISETP.GT.AND P1, PT, R3, 0x8, P4 ;  /* 0x000000080300780c */ /* 0x000fe20002724270 */
[-C--:B------:R-:W-:Y:S01]  /*58c0*/  FMUL R73, R73, R88.reuse ;  /* 0x0000005849497220 */ /* 0x080fe20000400000 */
[----:B------:R-:W-:Y:S01]  /*58d0*/  ISETP.GT.AND P2, PT, R4, 0x11, PT ;  /* 0x000000110400780c */ /* 0x000fe20003f44270 */
[----:B------:R-:W-:Y:S01]  /*58e0*/  @P0 STG.E.U16 desc[UR38][R10.64+0x12], R61 ;  /* 0x0000123d0a000986 */ /* 0x000fe2000c101526 */
[----:B------:R-:W-:Y:S01]  /*58f0*/  ISETP.GT.AND P0, PT, R3, 0x8, P3 ;  /* 0x000000080300780c */ /* 0x000fe20001f04270 */
[-C--:B------:R-:W-:Y:S01]  /*5900*/  FMUL R74, R74, R88.reuse ;  /* 0x000000584a4a7220 */ /* 0x080fe20000400000 */
[----:B------:R-:W-:Y:S01]  /*5910*/  ISETP.GT.AND P3, PT, R4, 0x10, PT ;  /* 0x000000100400780c */ /* 0x000fe20003f64270 */
[-C--:B------:R-:W-:Y:S01]  /*5920*/  FMUL R75, R75, R88.reuse ;  /* 0x000000584b4b7220 */ /* 0x080fe20000400000 */
[----:B------:R-:W-:Y:S01]  /*5930*/  F2FP.BF16.F32.PACK_AB R65, RZ, R65 ;  /* 0x00000041ff41723e */ /* 0x000fe200000010ff */
[----:B------:R-:W-:Y:S01]  /*5940*/  FMUL R76, R76, R88 ;  /* 0x000000584c4c7220 */ /* 0x000fe20000400000 */
[----:B------:R-:W-:Y:S01]  /*5950*/  F2FP.BF16.F32.PACK_AB R66, RZ, R66 ;  /* 0x00000042ff42723e */ /* 0x000fe200000010ff */
[----:B------:R-:W-:Y:S01]  /*5960*/  FMUL R77, R77, R88 ;  /* 0x000000584d4d7220 */ /* 0x000fe20000400000 */
[----:B------:R-:W-:Y:S01]  /*5970*/  F2FP.BF16.F32.PACK_AB R67, RZ, R67 ;  /* 0x00000043ff43723e */ /* 0x000fe200000010ff */
[----:B------:R-:W-:Y:S01]  /*5980*/  @P1 STG.E.U16 desc[UR38][R8.64+0x10], R62 ;  /* 0x0000103e08001986 */ /* 0x000fe2000c101526 */
[----:B------:R-:W-:Y:S01]  /*5990*/  F2FP.BF16.F32.PACK_AB R68, RZ, R68 ;  /* 0x00000044ff44723e */ /* 0x000fe200000010ff */
[-C--:B------:R-:W-:Y:S01]  /*59a0*/  FMUL R78, R78, R88.reuse ;  /* 0x000000584e4e7220 */ /* 0x080fe20000400000 */
[----:B------:R-:W-:Y:S01]  /*59b0*/  ISETP.GT.AND P1, PT, R4, 0x19, PT ;  /* 0x000000190400780c */ /* 0x000fe20003f24270 */
[----:B------:R-:W-:Y:S01]  /*59c0*/  @P0 STG.E.U16 desc[UR38][R8.64+0x12], R63 ;  /* 0x0000123f08000986 */ /* 0x000fe2000c101526 */
[----:B------:R-:W-:Y:S01]  /*59d0*/  ISETP.GT.AND P0, PT, R3, RZ, P3 ;  /* 0x000000ff0300720c */ /* 0x000fe20001f04270 */
[-C--:B------:R-:W-:Y:S01]  /*59e0*/  FMUL R79, R79, R88.reuse ;  /* 0x000000584f4f7220 */ /* 0x080fe20000400000 */
[----:B------:R-:W-:Y:S01]  /*59f0*/  F2FP.BF16.F32.PACK_AB R69, RZ, R69 ;  /* 0x00000045ff45723e */ /* 0x000fe200000010ff */
[----:B------:R-:W-:Y:S01]  /*5a00*/  FMUL R80, R80, R88 ;  /* 0x0000005850507220 */ /* 0x000fe20000400000 */
[----:B------:R-:W-:Y:S01]  /*5a10*/  F2FP.BF16.F32.PACK_AB R70, RZ, R70 ;  /* 0x00000046ff46723e */ /* 0x000fe200000010ff */
        /* <DEDUP_REMOVED lines=8> */
[----:B------:R-:W-:Y:S01]  /*5aa0*/  @P0 STG.E.U16 desc[UR38][R10.64+0x20], R64 ;  /* 0x000020400a000986 */ /* 0x000fe2000c101526 */
[----:B------:R-:W-:Y:S01]  /*5ab0*/  ISETP.GT.AND P0, PT, R3, RZ, P2 ;  /* 0x000000ff0300720c */ /* 0x000fe20001704270 */
[-C--:B------:R-:W-:Y:S01]  /*5ac0*/  FMUL R85, R85, R88.reuse ;  /* 0x0000005855557220 */ /* 0x080fe20000400000 */
[----:B------:R-:W-:Y:S01]  /*5ad0*/  F2FP.BF16.F32.PACK_AB R75, RZ, R75 ;  /* 0x0000004bff4b723e */ /* 0x000fe200000010ff */
[-C--:B------:R-:W-:Y:S01]  /*5ae0*/  FMUL R86, R86, R88.reuse ;  /* 0x0000005856567220 */ /* 0x080fe20000400000 */
[----:B------:R-:W-:Y:S01]  /*5af0*/  ISETP.GT.AND P5, PT, R4, 0x28, PT ;  /* 0x000000280400780c */ /* 0x000fe20003fa4270 */
[----:B------:R-:W-:Y:S01]  /*5b00*/  FMUL R87, R87, R88 ;  /* 0x0000005857577220 */ /* 0x000fe20000400000 */
[----:B------:R-:W-:Y:S01]  /*5b10*/  F2FP.BF16.F32.PACK_AB R76, RZ, R76 ;  /* 0x0000004cff4c723e */ /* 0x000fe200000010ff */
[-C--:B------:R-:W-:Y:S01]  /*5b20*/  FMUL R24, R24, R88.reuse ;  /* 0x0000005818187220 */ /* 0x080fe20000400000 */
[----:B------:R-:W-:Y:S01]  /*5b30*/  ISETP.GT.AND P4, PT, R4, 0x29, PT ;  /* 0x000000290400780c */ /* 0x000fe20003f84270 */
[-C--:B------:R-:W-:Y:S01]  /*5b40*/  FMUL R25, R25, R88.reuse ;  /* 0x0000005819197220 */ /* 0x080fe20000400000 */
[----:B------:R-:W-:Y:S01]  /*5b50*/  F2FP.BF16.F32.PACK_AB R77, RZ, R77 ;  /* 0x0000004dff4d723e */ /* 0x000fe200000010ff */
[----:B------:R-:W-:Y:S01]  /*5b60*/  FMUL R26, R26, R88 ;  /* 0x000000581a1a7220 */ /* 0x000fe20000400000 */
[----:B------:R-:W-:Y:S01]  /*5b70*/  F2FP.BF16.F32.PACK_AB R78, RZ, R78 ;  /* 0x0000004eff4e723e */ /* 0x000fe200000010ff */
[----:B------:R-:W-:Y:S01]  /*5b80*/  @P0 STG.E.U16 desc[UR38][R10.64+0x22], R65 ;  /* 0x000022410a000986 */ /* 0x000fe2000c101526 */
[----:B------:R-:W-:Y:S01]  /*5b90*/  ISETP.GT.AND P0, PT, R3, 0x8, P3 ;  /* 0x000000080300780c */ /* 0x000fe20001f04270 */
[-C--:B------:R-:W-:Y:S01]  /*5ba0*/  FMUL R27, R27, R88.reuse ;  /* 0x000000581b1b7220 */ /* 0x080fe20000400000 */
[----:B------:R-:W-:Y:S01]  /*5bb0*/  F2FP.BF16.F32.PACK_AB R79, RZ, R79 ;  /* 0x0000004fff4f723e */ /* 0x000fe200000010ff */
[-C--:B------:R-:W-:Y:S01]  /*5bc0*/  FMUL R28, R28, R88.reuse ;  /* 0x000000581c1c7220 */ /* 0x080fe20000400000 */
[----:B------:R-:W-:Y:S01]  /*5bd0*/  ISETP.GT.AND P3, PT, R4, 0x30, PT ;  /* 0x000000300400780c */ /* 0x000fe20003f64270 */
        /* <DEDUP_REMOVED lines=8> */
[----:B------:R-:W-:Y:S01]  /*5c60*/  @P0 STG.E.U16 desc[UR38][R8.64+0x20], R66 ;  /* 0x0000204208000986 */ /* 0x000fe2000c101526 */
[----:B------:R-:W-:Y:S01]  /*5c70*/  ISETP.GT.AND P0, PT, R3, 0x8, P2 ;  /* 0x000000080300780c */ /* 0x000fe20001704270 */
[-C--:B------:R-:W-:Y:S01]  /*5c80*/  FMUL R33, R33, R88.reuse ;  /* 0x0000005821217220 */ /* 0x080fe20000400000 */
[----:B------:R-:W-:Y:S01]  /*5c90*/  ISETP.GT.AND P2, PT, R4, 0x18, PT ;  /* 0x000000180400780c */ /* 0x000fe20003f44270 */
[----:B------:R-:W-:Y:S01]  /*5ca0*/  FMUL R34, R34, R88 ;  /* 0x0000005822227220 */ /* 0x000fe20000400000 */
[----:B------:R-:W-:Y:S01]  /*5cb0*/  F2FP.BF16.F32.PACK_AB R84, RZ, R84 ;  /* 0x00000054ff54723e */ /* 0x000fe200000010ff */
[-C--:B------:R-:W-:Y:S01]  /*5cc0*/  FMUL R35, R35, R88.reuse ;  /* 0x0000005823237220 */ /* 0x080fe20000400000 */
[----:B------:R-:W-:Y:S01]  /*5cd0*/  P2R R5, PR, RZ, 0x20 ;  /* 0x00000020ff057803 */ /* 0x000fe20000000000 */
[-C--:B------:R-:W-:Y:S01]  /*5ce0*/  FMUL R36, R36, R88.reuse ;  /* 0x0000005824247220 */ /* 0x080fe20000400000 */
[----:B------:R-:W-:Y:S01]  /*5cf0*/  F2FP.BF16.F32.PACK_AB R85, RZ, R85 ;  /* 0x00000055ff55723e */ /* 0x000fe200000010ff */
[----:B------:R-:W-:Y:S01]  /*5d00*/  FMUL R37, R37, R88 ;  /* 0x0000005825257220 */ /* 0x000fe20000400000 */
[----:B------:R-:W-:Y:S01]  /*5d10*/  F2FP.BF16.F32.PACK_AB R86, RZ, R86 ;  /* 0x00000056ff56723e */ /* 0x000fe200000010ff */
[-C--:B------:R-:W-:Y:S01]  /*5d20*/  FMUL R38, R38, R88.reuse ;  /* 0x0000005826267220 */ /* 0x080fe20000400000 */
[----:B------:R-:W-:Y:S01]  /*5d30*/  F2FP.BF16.F32.PACK_AB R87, RZ, R87 ;  /* 0x00000057ff57723e */ /* 0x000fe200000010ff */
[----:B------:R-:W-:Y:S01]  /*5d40*/  @P0 STG.E.U16 desc[UR38][R8.64+0x22], R67 ;  /* 0x0000224308000986 */ /* 0x000fe2000c101526 */
[----:B------:R-:W-:Y:S01]  /*5d50*/  ISETP.GT.AND P0, PT, R3, RZ, P2 ;  /* 0x000000ff0300720c */ /* 0x000fe20001704270 */
        /* <DEDUP_REMOVED lines=36> */
[----:B------:R-:W-:Y:S01]  /*5fa0*/  FMUL R55, R55, R88 ;  /* 0x0000005837377220 */ /* 0x000fe20000400000 */
[----:B------:R-:W-:-:S02]  /*5fb0*/  F2FP.BF16.F32.PACK_AB R39, RZ, R39 ;  /* 0x00000027ff27723e */ /* 0x000fc400000010ff */
[----:B------:R-:W-:Y:S01]  /*5fc0*/  F2FP.BF16.F32.PACK_AB R40, RZ, R40 ;  /* 0x00000028ff28723e */ /* 0x000fe200000010ff */
[----:B------:R-:W-:Y:S01]  /*5fd0*/  @P0 STG.E.U16 desc[UR38][R8.64+0x30], R70 ;  /* 0x0000304608000986 */ /* 0x000fe2000c101526 */
[----:B------:R-:W-:Y:S02]  /*5fe0*/  ISETP.GT.AND P0, PT, R3, 0x8, P1 ;  /* 0x000000080300780c */ /* 0x000fe40000f04270 */
[----:B------:R-:W-:Y:S02]  /*5ff0*/  ISETP.GT.AND P1, PT, R4, 0x21, PT ;  /* 0x000000210400780c */ /* 0x000fe40003f24270 */
[----:B------:R-:W-:Y:S02]  /*6000*/  F2FP.BF16.F32.PACK_AB R41, RZ, R41 ;  /* 0x00000029ff29723e */ /* 0x000fe400000010ff */
[----:B------:R-:W-:Y:S02]  /*6010*/  F2FP.BF16.F32.PACK_AB R42, RZ, R42 ;  /* 0x0000002aff2a723e */ /* 0x000fe400000010ff */
[----:B------:R-:W-:-:S02]  /*6020*/  F2FP.BF16.F32.PACK_AB R43, RZ, R43 ;  /* 0x0000002bff2b723e */ /* 0x000fc400000010ff */
[----:B------:R-:W-:Y:S02]  /*6030*/  F2FP.BF16.F32.PACK_AB R44, RZ, R44 ;  /* 0x0000002cff2c723e */ /* 0x000fe400000010ff */
[----:B------:R-:W-:Y:S01]  /*6040*/  F2FP.BF16.F32.PACK_AB R45, RZ, R45 ;  /* 0x0000002dff2d723e */ /* 0x000fe200000010ff */
[----:B------:R-:W-:Y:S01]  /*6050*/  @P0 STG.E.U16 desc[UR38][R8.64+0x32], R71 ;  /* 0x0000324708000986 */ /* 0x000fe2000c101526 */
[----:B------:R-:W-:Y:S02]  /*6060*/  ISETP.GT.AND P0, PT, R3, RZ, P2 ;  /* 0x000000ff0300720c */ /* 0x000fe40001704270 */
[----:B------:R-:W-:Y:S02]  /*6070*/  F2FP.BF16.F32.PACK_AB R46, RZ, R46 ;  /* 0x0000002eff2e723e */ /* 0x000fe400000010ff */
[----:B------:R-:W-:Y:S02]  /*6080*/  F2FP.BF16.F32.PACK_AB R47, RZ, R47 ;  /* 0x0000002fff2f723e */ /* 0x000fe400000010ff */
[----:B------:R-:W-:-:S02]  /*6090*/  F2FP.BF16.F32.PACK_AB R48, RZ, R48 ;  /* 0x00000030ff30723e */ /* 0x000fc400000010ff */
[----:B------:R-:W-:Y:S02]  /*60a0*/  F2FP.BF16.F32.PACK_AB R49, RZ, R49 ;  /* 0x00000031ff31723e */ /* 0x000fe400000010ff */
[----:B------:R-:W-:Y:S02]  /*60b0*/  F2FP.BF16.F32.PACK_AB R50, RZ, R50 ;  /* 0x00000032ff32723e */ /* 0x000fe400000010ff */
[----:B------:R-:W-:Y:S01]  /*60c0*/  F2FP.BF16.F32.PACK_AB R51, RZ, R51 ;  /* 0x00000033ff33723e */ /* 0x000fe200000010ff */
[----:B------:R-:W-:Y:S01]  /*60d0*/  @P0 STG.E.U16 desc[UR38][R10.64+0x40], R72 ;  /* 0x000040480a000986 */ /* 0x000fe2000c101526 */
[----:B------:R-:W-:Y:S02]  /*60e0*/  ISETP.GT.AND P0, PT, R3, RZ, P1 ;  /* 0x000000ff0300720c */ /* 0x000fe40000f04270 */
[----:B------:R-:W-:Y:S02]  /*60f0*/  F2FP.BF16.F32.PACK_AB R52, RZ, R52 ;  /* 0x00000034ff34723e */ /* 0x000fe400000010ff */
[----:B------:R-:W-:-:S02]  /*6100*/  F2FP.BF16.F32.PACK_AB R53, RZ, R53 ;  /* 0x00000035ff35723e */ /* 0x000fc400000010ff */
[----:B------:R-:W-:Y:S02]  /*6110*/  F2FP.BF16.F32.PACK_AB R54, RZ, R54 ;  /* 0x00000036ff36723e */ /* 0x000fe400000010ff */
[----:B------:R-:W-:-:S05]  /*6120*/  F2FP.BF16.F32.PACK_AB R55, RZ, R55 ;  /* 0x00000037ff37723e */ /* 0x000fca00000010ff */
[----:B------:R-:W-:Y:S01]  /*6130*/  @P0 STG.E.U16 desc[UR38][R10.64+0x42], R73 ;  /* 0x000042490a000986 */ /* 0x000fe2000c101526 */
[----:B------:R-:W-:Y:S02]  /*6140*/  ISETP.GT.AND P0, PT, R3, 0x8, P2 ;  /* 0x000000080300780c */ /* 0x000fe40001704270 */
[----:B------:R-:W-:-:S11]  /*6150*/  ISETP.GT.AND P2, PT, R4, 0x38, PT ;  /* 0x000000380400780c */ /* 0x000fd60003f44270 */
[----:B------:R-:W-:Y:S01]  /*6160*/  @P0 STG.E.U16 desc[UR38][R8.64+0x40], R74 ;  /* 0x0000404a08000986 */ /* 0x000fe2000c101526 */
[----:B------:R-:W-:-:S13]  /*6170*/  ISETP.GT.AND P0, PT, R3, 0x8, P1 ;  /* 0x000000080300780c */ /* 0x000fda0000f04270 */
[----:B------:R-:W-:Y:S01]  /*6180*/  @P0 STG.E.U16 desc[UR38][R8.64+0x42], R75 ;  /* 0x0000424b08000986 */ /* 0x000fe2000c101526 */
[----:B------:R-:W-:-:S13]  /*6190*/  ISETP.GT.AND P0, PT, R3, RZ, P5 ;  /* 0x000000ff0300720c */ /* 0x000fda0002f04270 */
[----:B------:R-:W-:Y:S01]  /*61a0*/  @P0 STG.E.U16 desc[UR38][R10.64+0x50], R76 ;  /* 0x0000504c0a000986 */ /* 0x000fe2000c101526 */
[----:B------:R-:W-:-:S13]  /*61b0*/  ISETP.GT.AND P0, PT, R3, RZ, P4 ;  /* 0x000000ff0300720c */ /* 0x000fda0002704270 */
[----:B------:R-:W-:Y:S01]  /*61c0*/  @P0 STG.E.U16 desc[UR38][R10.64+0x52], R77 ;  /* 0x0000524d0a000986 */ /* 0x000fe2000c101526 */
[----:B------:R-:W-:-:S13]  /*61d0*/  ISETP.GT.AND P0, PT, R3, 0x8, P5 ;  /* 0x000000080300780c */ /* 0x000fda0002f04270 */
[----:B------:R-:W-:Y:S01]  /*61e0*/  @P0 STG.E.U16 desc[UR38][R8.64+0x50], R78 ;  /* 0x0000504e08000986 */ /* 0x000fe2000c101526 */
[----:B------:R-:W-:-:S13]  /*61f0*/  ISETP.GT.AND P0, PT, R3, 0x8, P4 ;  /* 0x000000080300780c */ /* 0x000fda0002704270 */
[----:B------:R-:W-:Y:S01]  /*6200*/  @P0 STG.E.U16 desc[UR38][R8.64+0x52], R79 ;  /* 0x0000524f08000986 */ /* 0x000fe2000c101526 */
[----:B------:R-:W-:-:S13]  /*6210*/  ISETP.GT.AND P0, PT, R3, RZ, P3 ;  /* 0x000000ff0300720c */ /* 0x000fda0001f04270 */
[----:B------:R-:W-:Y:S01]  /*6220*/  @P0 STG.E.U16 desc[UR38][R10.64+0x60], R80 ;  /* 0x000060500a000986 */ /* 0x000fe2000c101526 */
[----:B------:R-:W-:-:S04]  /*6230*/  ISETP.GT.AND P0, PT, R4, 0x31, PT ;  /* 0x000000310400780c */ /* 0x000fc80003f04270 */
[----:B------:R-:W-:-:S13]  /*6240*/  ISETP.GT.AND P1, PT, R3, RZ, P0 ;  /* 0x000000ff0300720c */ /* 0x000fda0000724270 */
[----:B------:R-:W-:Y:S01]  /*6250*/  @P1 STG.E.U16 desc[UR38][R10.64+0x62], R81 ;  /* 0x000062510a001986 */ /* 0x000fe2000c101526 */
[----:B------:R-:W-:-:S13]  /*6260*/  ISETP.GT.AND P1, PT, R3, 0x8, P3 ;  /* 0x000000080300780c */ /* 0x000fda0001f24270 */
[----:B------:R-:W-:Y:S01]  /*6270*/  @P1 STG.E.U16 desc[UR38][R8.64+0x60], R82 ;  /* 0x0000605208001986 */ /* 0x000fe2000c101526 */
[----:B------:R-:W-:-:S13]  /*6280*/  ISETP.GT.AND P1, PT, R3, 0x8, P0 ;  /* 0x000000080300780c */ /* 0x000fda0000724270 */
[----:B------:R-:W-:Y:S01]  /*6290*/  @P1 STG.E.U16 desc[UR38][R8.64+0x62], R83 ;  /* 0x0000625308001986 */ /* 0x000fe2000c101526 */
[----:B------:R-:W-:-:S05]  /*62a0*/  IADD3 R14, P1, R19, R8, RZ ;  /* 0x00000008130e7210 */ /* 0x000fca0007f3e0ff */
[----:B------:R-:W-:Y:S01]  /*62b0*/  IMAD.X R15, R13, 0x1, R9, P1 ;  /* 0x000000010d0f7824 */ /* 0x000fe200008e0609 */
[----:B------:R-:W-:-:S13]  /*62c0*/  ISETP.GT.AND P1, PT, R3, RZ, P2 ;  /* 0x000000ff0300720c */ /* 0x000fda0001724270 */
[----:B------:R-:W-:Y:S01]  /*62d0*/  @P1 STG.E.U16 desc[UR38][R10.64+0x70], R84 ;  /* 0x000070540a001986 */ /* 0x000fe2000c101526 */
[----:B------:R-:W-:-:S05]  /*62e0*/  IADD3 R20, P1, R19, R8, RZ ;  /* 0x0000000813147210 */ /* 0x000fca0007f3e0ff */
[----:B------:R-:W-:Y:S01]  /*62f0*/  IMAD.X R21, R13, 0x1, R9, P1 ;  /* 0x000000010d157824 */ /* 0x000fe200008e0609 */
[----:B------:R-:W-:-:S05]  /*6300*/  IADD3 R12, P1, R19, R10, RZ ;  /* 0x0000000a130c7210 */ /* 0x000fca0007f3e0ff */
[----:B------:R-:W-:Y:S01]  /*6310*/  IMAD.X R13, R13, 0x1, R11, P1 ;  /* 0x000000010d0d7824 */ /* 0x000fe200008e060b */
[----:B------:R-:W-:-:S04]  /*6320*/  ISETP.GT.AND P1, PT, R4, 0x39, PT ;  /* 0x000000390400780c */ /* 0x000fc80003f24270 */
[----:B------:R-:W-:-:S13]  /*6330*/  ISETP.GT.AND P5, PT, R3, RZ, P1 ;  /* 0x000000ff0300720c */ /* 0x000fda0000fa4270 */
[----:B------:R-:W-:Y:S01]  /*6340*/  @P5 STG.E.U16 desc[UR38][R10.64+0x72], R85 ;  /* 0x000072550a005986 */ /* 0x000fe2000c101526 */
[----:B------:R-:W-:-:S13]  /*6350*/  ISETP.GT.AND P5, PT, R3, 0x8, P2 ;  /* 0x000000080300780c */ /* 0x000fda00017a4270 */
[----:B------:R-:W-:Y:S01]  /*6360*/  @P5 STG.E.U16 desc[UR38][R8.64+0x70], R86 ;  /* 0x0000705608005986 */ /* 0x000fe2000c101526 */
[----:B------:R-:W-:-:S13]  /*6370*/  ISETP.GT.AND P5, PT, R3, 0x8, P1 ;  /* 0x000000080300780c */ /* 0x000fda0000fa4270 */
[----:B------:R0:W-:Y:S01]  /*6380*/  @P5 STG.E.U16 desc[UR38][R8.64+0x72], R87 ;  /* 0x0000725708005986 */ /* 0x0001e2000c101526 */
[C---:B------:R-:W-:Y:S02]  /*6390*/  ISETP.GT.AND P5, PT, R3.reuse, 0x80, P6 ;  /* 0x000000800300780c */ /* 0x040fe400037a4270 */
[----:B------:R-:W-:-:S11]  /*63a0*/  ISETP.GT.AND P6, PT, R3, 0x88, P6 ;  /* 0x000000880300780c */ /* 0x000fd600037c4270 */
[----:B------:R-:W-:Y:S01]  /*63b0*/  @P5 STG.E.U16 desc[UR38][R12.64], R24 ;  /* 0x000000180c005986 */ /* 0x000fe2000c101526 */
[----:B------:R-:W-:-:S04]  /*63c0*/  ISETP.GT.AND P5, PT, R4, 0x1, PT ;  /* 0x000000010400780c */ /* 0x000fc80003fa4270 */
[----:B------:R-:W-:-:S13]  /*63d0*/  ISETP.GT.AND P5, PT, R3, 0x80, P5 ;  /* 0x000000800300780c */ /* 0x000fda0002fa4270 */
[----:B0-----:R-:W-:Y:S02]  /*63e0*/  @P5 IMAD.MOV.U32 R8, RZ, RZ, R12 ;  /* 0x000000ffff085224 */ /* 0x001fe400078e000c */
[----:B------:R-:W-:-:S05]  /*63f0*/  @P5 IMAD.MOV.U32 R9, RZ, RZ, R13 ;  /* 0x000000ffff095224 */ /* 0x000fca00078e000d */
[----:B------:R0:W-:Y:S01]  /*6400*/  @P5 STG.E.U16 desc[UR38][R8.64+0x2], R25 ;  /* 0x0000021908005986 */ /* 0x0001e2000c101526 */
[----:B------:R-:W-:-:S03]  /*6410*/  ISETP.NE.AND P5, PT, R5, RZ, PT ;  /* 0x000000ff0500720c */ /* 0x000fc60003fa5270 */
[----:B------:R-:W-:Y:S01]  /*6420*/  @P6 STG.E.U16 desc[UR38][R14.64], R26 ;  /* 0x0000001a0e006986 */ /* 0x000fe2000c101526 */
[----:B------:R-:W-:-:S04]  /*6430*/  ISETP.GT.AND P6, PT, R4, 0x1, PT ;  /* 0x000000010400780c */ /* 0x000fc80003fc4270 */
[----:B------:R-:W-:-:S13]  /*6440*/  ISETP.GT.AND P6, PT, R3, 0x88, P6 ;  /* 0x000000880300780c */ /* 0x000fda00037c4270 */
[----:B------:R-:W-:Y:S01]  /*6450*/  @P6 STG.E.U16 desc[UR38][R20.64+0x2], R27 ;  /* 0x0000021b14006986 */ /* 0x000fe2000c101526 */
[----:B------:R-:W-:-:S04]  /*6460*/  ISETP.GT.AND P6, PT, R4, 0x8, PT ;  /* 0x000000080400780c */ /* 0x000fc80003fc4270 */
[----:B------:R-:W-:-:S13]  /*6470*/  ISETP.GT.AND P6, PT, R3, 0x80, P6 ;  /* 0x000000800300780c */ /* 0x000fda00037c4270 */
[----:B0-----:R-:W-:Y:S02]  /*6480*/  @P6 IMAD.MOV.U32 R8, RZ, RZ, R12 ;  /* 0x000000ffff086224 */ /* 0x001fe400078e000c */
[----:B------:R-:W-:-:S05]  /*6490*/  @P6 IMAD.MOV.U32 R9, RZ, RZ, R13 ;  /* 0x000000ffff096224 */ /* 0x000fca00078e000d */
[----:B------:R0:W-:Y:S01]  /*64a0*/  @P6 STG.E.U16 desc[UR38][R8.64+0x10], R28 ;  /* 0x0000101c08006986 */ /* 0x0001e2000c101526 */
[----:B------:R-:W-:-:S04]  /*64b0*/  ISETP.GT.AND P6, PT, R4, 0x9, PT ;  /* 0x000000090400780c */ /* 0x000fc80003fc4270 */
[----:B------:R-:W-:-:S13]  /*64c0*/  ISETP.GT.AND P6, PT, R3, 0x80, P6 ;  /* 0x000000800300780c */ /* 0x000fda00037c4270 */
[----:B0-----:R-:W-:Y:S02]  /*64d0*/  @P6 IMAD.MOV.U32 R8, RZ, RZ, R12 ;  /* 0x000000ffff086224 */ /* 0x001fe400078e000c */
[----:B------:R-:W-:-:S05]  /*64e0*/  @P6 IMAD.MOV.U32 R9, RZ, RZ, R13 ;  /* 0x000000ffff096224 */ /* 0x000fca00078e000d */
[----:B------:R0:W-:Y:S01]  /*64f0*/  @P6 STG.E.U16 desc[UR38][R8.64+0x12], R29 ;  /* 0x0000121d08006986 */ /* 0x0001e2000c101526 */
[----:B------:R-:W-:-:S04]  /*6500*/  ISETP.GT.AND P6, PT, R4, 0x8, PT ;  /* 0x000000080400780c */ /* 0x000fc80003fc4270 */
[----:B------:R-:W-:-:S13]  /*6510*/  ISETP.GT.AND P6, PT, R3, 0x88, P6 ;  /* 0x000000880300780c */ /* 0x000fda00037c4270 */
        /* <DEDUP_REMOVED lines=45> */
[----:B------:R-:W-:Y:S01]  /*67f0*/  @P6 STG.E.U16 desc[UR38][R8.64+0x42], R41 ;  /* 0x0000422908006986 */ /* 0x000fe2000c101526 */
[----:B------:R-:W-:-:S04]  /*6800*/  ISETP.GT.AND P6, PT, R4, 0x20, PT ;  /* 0x000000200400780c */ /* 0x000fc80003fc4270 */
[----:B------:R-:W-:-:S13]  /*6810*/  ISETP.GT.AND P6, PT, R3, 0x88, P6 ;  /* 0x000000880300780c */ /* 0x000fda00037c4270 */
[----:B------:R-:W-:Y:S01]  /*6820*/  @P6 STG.E.U16 desc[UR38][R6.64+0x40], R42 ;  /* 0x0000402a06006986 */ /* 0x000fe2000c101526 */
[----:B------:R-:W-:-:S04]  /*6830*/  ISETP.GT.AND P6, PT, R4, 0x21, PT ;  /* 0x000000210400780c */ /* 0x000fc80003fc4270 */
[----:B------:R-:W-:-:S13]  /*6840*/  ISETP.GT.AND P6, PT, R3, 0x88, P6 ;  /* 0x000000880300780c */ /* 0x000fda00037c4270 */
[----:B------:R-:W-:Y:S02]  /*6850*/  @P6 IMAD.MOV.U32 R4, RZ, RZ, R6 ;  /* 0x000000ffff046224 */ /* 0x000fe400078e0006 */
[----:B------:R-:W-:-:S05]  /*6860*/  @P6 IMAD.MOV.U32 R5, RZ, RZ, R7 ;  /* 0x000000ffff056224 */ /* 0x000fca00078e0007 */
[----:B------:R0:W-:Y:S01]  /*6870*/  @P6 STG.E.U16 desc[UR38][R4.64+0x42], R43 ;  /* 0x0000422b04006986 */ /* 0x0001e2000c101526 */
[C---:B------:R-:W-:Y:S02]  /*6880*/  ISETP.GT.AND P6, PT, R3.reuse, 0x80, P5 ;  /* 0x000000800300780c */ /* 0x040fe40002fc4270 */
[----:B------:R-:W-:-:S11]  /*6890*/  ISETP.GT.AND P5, PT, R3, 0x88, P5 ;  /* 0x000000880300780c */ /* 0x000fd60002fa4270 */
[----:B0-----:R-:W-:Y:S02]  /*68a0*/  @P6 IMAD.MOV.U32 R4, RZ, RZ, R12 ;  /* 0x000000ffff046224 */ /* 0x001fe400078e000c */
[----:B------:R-:W-:-:S05]  /*68b0*/  @P6 IMAD.MOV.U32 R5, RZ, RZ, R13 ;  /* 0x000000ffff056224 */ /* 0x000fca00078e000d */
[----:B------:R0:W-:Y:S01]  /*68c0*/  @P6 STG.E.U16 desc[UR38][R4.64+0x50], R44 ;  /* 0x0000502c04006986 */ /* 0x0001e2000c101526 */
[C---:B------:R-:W-:Y:S02]  /*68d0*/  ISETP.GT.AND P6, PT, R3.reuse, 0x80, P4 ;  /* 0x000000800300780c */ /* 0x040fe400027c4270 */
[----:B------:R-:W-:-:S11]  /*68e0*/  ISETP.GT.AND P4, PT, R3, 0x88, P4 ;  /* 0x000000880300780c */ /* 0x000fd60002784270 */
[----:B0-----:R-:W-:Y:S02]  /*68f0*/  @P6 IMAD.MOV.U32 R4, RZ, RZ, R12 ;  /* 0x000000ffff046224 */ /* 0x001fe400078e000c */
[----:B------:R-:W-:-:S05]  /*6900*/  @P6 IMAD.MOV.U32 R5, RZ, RZ, R13 ;  /* 0x000000ffff056224 */ /* 0x000fca00078e000d */
[----:B------:R0:W-:Y:S02]  /*6910*/  @P6 STG.E.U16 desc[UR38][R4.64+0x52], R45 ;  /* 0x0000522d04006986 */ /* 0x0001e4000c101526 */
[----:B0-----:R-:W-:Y:S02]  /*6920*/  @P5 IMAD.MOV.U32 R4, RZ, RZ, R6 ;  /* 0x000000ffff045224 */ /* 0x001fe400078e0006 */
[----:B------:R-:W-:-:S05]  /*6930*/  @P5 IMAD.MOV.U32 R5, RZ, RZ, R7 ;  /* 0x000000ffff055224 */ /* 0x000fca00078e0007 */
[----:B------:R0:W-:Y:S01]  /*6940*/  @P5 STG.E.U16 desc[UR38][R4.64+0x50], R46 ;  /* 0x0000502e04005986 */ /* 0x0001e2000c101526 */
[C---:B------:R-:W-:Y:S02]  /*6950*/  ISETP.GT.AND P5, PT, R3.reuse, 0x80, P3 ;  /* 0x000000800300780c */ /* 0x040fe40001fa4270 */
[----:B------:R-:W-:Y:S01]  /*6960*/  ISETP.GT.AND P3, PT, R3, 0x88, P3 ;  /* 0x000000880300780c */ /* 0x000fe20001f64270 */
        /* <DEDUP_REMOVED lines=17> */
[----:B------:R0:W-:Y:S02]  /*6a80*/  @P3 STG.E.U16 desc[UR38][R4.64+0x60], R50 ;  /* 0x0000603204003986 */ /* 0x0001e4000c101526 */
[----:B0-----:R-:W-:Y:S02]  /*6a90*/  @P0 IMAD.MOV.U32 R4, RZ, RZ, R6 ;  /* 0x000000ffff040224 */ /* 0x001fe400078e0006 */
[----:B------:R-:W-:-:S05]  /*6aa0*/  @P0 IMAD.MOV.U32 R5, RZ, RZ, R7 ;  /* 0x000000ffff050224 */ /* 0x000fca00078e0007 */
[----:B------:R0:W-:Y:S02]  /*6ab0*/  @P0 STG.E.U16 desc[UR38][R4.64+0x62], R51 ;  /* 0x0000623304000986 */ /* 0x0001e4000c101526 */
[----:B0-----:R-:W-:Y:S02]  /*6ac0*/  @P5 IMAD.MOV.U32 R4, RZ, RZ, R12 ;  /* 0x000000ffff045224 */ /* 0x001fe400078e000c */
[----:B------:R-:W-:-:S05]  /*6ad0*/  @P5 IMAD.MOV.U32 R5, RZ, RZ, R13 ;  /* 0x000000ffff055224 */ /* 0x000fca00078e000d */
[----:B------:R0:W-:Y:S04]  /*6ae0*/  @P5 STG.E.U16 desc[UR38][R4.64+0x70], R52 ;  /* 0x0000703404005986 */ /* 0x0001e8000c101526 */
[----:B------:R1:W-:Y:S01]  /*6af0*/  @P4 STG.E.U16 desc[UR38][R12.64+0x72], R53 ;  /* 0x000072350c004986 */ /* 0x0003e2000c101526 */
[----:B0-----:R-:W-:Y:S02]  /*6b00*/  @P2 IMAD.MOV.U32 R4, RZ, RZ, R6 ;  /* 0x000000ffff042224 */ /* 0x001fe400078e0006 */
[----:B------:R-:W-:-:S05]  /*6b10*/  @P2 IMAD.MOV.U32 R5, RZ, RZ, R7 ;  /* 0x000000ffff052224 */ /* 0x000fca00078e0007 */
[----:B------:R1:W-:Y:S04]  /*6b20*/  @P2 STG.E.U16 desc[UR38][R4.64+0x70], R54 ;  /* 0x0000703604002986 */ /* 0x0003e8000c101526 */
[----:B------:R1:W-:Y:S02]  /*6b30*/  @P1 STG.E.U16 desc[UR38][R6.64+0x72], R55 ;  /* 0x0000723706001986 */ /* 0x0003e4000c101526 */
.L_x_153:
[----:B------:R-:W-:Y:S05]  /*6b40*/  BSYNC B0 ;  /* 0x0000000000007941 */ /* 0x000fea0003800000 */
.L_x_29:
[----:B------:R-:W-:Y:S01]  /*6b50*/  IADD3 R16, P0, R16, UR36, RZ ;  /* 0x0000002410107c10 */ /* 0x000fe2000ff1e0ff */
[----:B------:R-:W-:Y:S01]  /*6b60*/  ULDC.64 UR4, c[0x0][0x650] ;  /* 0x0001940000047ab9 */ /* 0x000fe20000000a00 */
[----:B------:R-:W-:Y:S01]  /*6b70*/  PRMT R3, RZ, 0x7610, R3 ;  /* 0x00007610ff037816 */ /* 0x000fe20000000003 */
[----:B------:R-:W-:Y:S01]  /*6b80*/  IMAD.MOV.U32 R100, RZ, RZ, -0x1 ;  /* 0xffffffffff647424 */ /* 0x000fe200078e00ff */
[----:B------:R-:W-:Y:S01]  /*6b90*/  IADD3.X R17, R17, UR42, RZ, P0, !PT ;  /* 0x0000002a11117c10 */ /* 0x000fe200087fe4ff */
[----:B------:R-:W-:Y:S01]  /*6ba0*/  IMAD.MOV.U32 R19, RZ, RZ, -0x1 ;  /* 0xffffffffff137424 */ /* 0x000fe200078e00ff */
[----:B------:R-:W-:-:S04]  /*6bb0*/  ISETP.GE.U32.AND P0, PT, R16, UR4, PT ;  /* 0x0000000410007c0c */ /* 0x000fc8000bf06070 */
[----:B------:R-:W-:-:S13]  /*6bc0*/  ISETP.GE.U32.AND.EX P0, PT, R17, UR5, PT, P0 ;  /* 0x0000000511007c0c */ /* 0x000fda000bf06100 */
[----:B------:R-:W-:Y:S05]  /*6bd0*/  @P0 BRA `(.L_x_154) ;  /* 0x0000000400500947 */ /* 0x000fea0003800000 */
[----:B0-----:R-:W0:Y:S01]  /*6be0*/  LDC.64 R10, c[0x0][0x628] ;  /* 0x00018a00ff0a7b82 */ /* 0x001e220000000a00 */
[----:B-1----:R-:W1:Y:S01]  /*6bf0*/  S2R R12, SR_CTAID.X ;  /* 0x00000000000c7919 */ /* 0x002e620000002500 */
[----:B----4-:R-:W-:Y:S02]  /*6c00*/  IMAD.MOV.U32 R8, RZ, RZ, R16 ;  /* 0x000000ffff087224 */ /* 0x010fe400078e0010 */
[----:B------:R-:W-:Y:S01]  /*6c10*/  IMAD.MOV.U32 R9, RZ, RZ, R17 ;  /* 0x000000ffff097224 */ /* 0x000fe200078e0011 */
[----:B------:R-:W4:Y:S03]  /*6c20*/  S2R R20, SR_CTAID.Y ;  /* 0x0000000000147919 */ /* 0x000f260000002600 */
[----:B------:R-:W1:Y:S08]  /*6c30*/  LDC R0, c[0x0][0x630] ;  /* 0x00018c00ff007b82 */ /* 0x000e700000000800 */
[----:B------:R-:W1:Y:S01]  /*6c40*/  LDC.64 R14, c[0x0][0x620] ;  /* 0x00018800ff0e7b82 */ /* 0x000e620000000a00 */
[----:B0-----:R-:W-:-:S04]  /*6c50*/  ISETP.NE.U32.AND P0, PT, R10, RZ, PT ;  /* 0x000000ff0a00720c */ /* 0x001fc80003f05070 */
[----:B------:R-:W-:-:S13]  /*6c60*/  ISETP.NE.AND.EX P0, PT, R11, RZ, PT, P0 ;  /* 0x000000ff0b00720c */ /* 0x000fda0003f05300 */
[----:B-1--4-:R-:W-:Y:S05]  /*6c70*/  @!P0 BRA `(.L_x_155) ;  /* 0x0000000000288947 */ /* 0x012fea0003800000 */
        /* <DEDUP_REMOVED lines=10> */
.L_x_155:
[-CC-:B------:R-:W-:Y:S01]  /*6d20*/  SHF.R.U64 R19, R8, R0.reuse, R9.reuse ;  /* 0x0000000008137219 */ /* 0x180fe20000001209 */
[----:B------:R-:W0:Y:S01]  /*6d30*/  LDC.64 R26, c[0x0][0x640] ;  /* 0x00019000ff1a7b82 */ /* 0x000e220000000a00 */
[----:B------:R-:W-:Y:S01]  /*6d40*/  SHF.R.U32.HI R0, RZ, R0, R9 ;  /* 0x00000000ff007219 */ /* 0x000fe20000011609 */
[----:B------:R-:W-:Y:S01]  /*6d50*/  ULDC UR4, c[0x0][0x150] ;  /* 0x0000540000047ab9 */ /* 0x000fe20000000800 */
[----:B------:R-:W-:Y:S02]  /*6d60*/  IADD3 R3, P0, RZ, -R19, RZ ;  /* 0x80000013ff037210 */ /* 0x000fe40007f1e0ff */
[----:B------:R-:W-:-:S03]  /*6d70*/  I2FP.F32.U32 R7, R12 ;  /* 0x0000000c00077245 */ /* 0x000fc60000201000 */
[----:B------:R-:W1:Y:S01]  /*6d80*/  LDC R6, c[0x0][0x618] ;  /* 0x00018600ff067b82 */ /* 0x000e620000000800 */
[----:B------:R-:W-:Y:S02]  /*6d90*/  IMAD.X R5, RZ, RZ, ~R0, P0 ;  /* 0x000000ffff057224 */ /* 0x000fe400000e0e00 */
[----:B------:R-:W-:Y:S01]  /*6da0*/  FMUL R7, R7, UR4 ;  /* 0x0000000407077c20 */ /* 0x000fe20008400000 */
[----:B------:R-:W-:Y:S01]  /*6db0*/  ULDC UR4, c[0x0][0x154] ;  /* 0x0000550000047ab9 */ /* 0x000fe20000000800 */
[-C--:B------:R-:W-:Y:S02]  /*6dc0*/  IMAD R0, R5, R14.reuse, RZ ;  /* 0x0000000e05007224 */ /* 0x080fe400078e02ff */
[C---:B------:R-:W-:Y:S01]  /*6dd0*/  IMAD.WIDE.U32 R4, R3.reuse, R14, R16 ;  /* 0x0000000e03047225 */ /* 0x040fe200078e0010 */
[----:B------:R-:W4:Y:S01]  /*6de0*/  LDC R8, c[0x0][0x608] ;  /* 0x00018200ff087b82 */ /* 0x000f220000000800 */
[----:B------:R-:W2:Y:S02]  /*6df0*/  F2I.U32.TRUNC.NTZ R7, R7 ;  /* 0x0000000700077305 */ /* 0x000ea4000020f000 */
[----:B------:R-:W-:Y:S01]  /*6e00*/  IMAD R3, R3, R15, R0 ;  /* 0x0000000f03037224 */ /* 0x000fe200078e0200 */
[----:B------:R-:W-:-:S03]  /*6e10*/  I2FP.F32.U32 R0, R20 ;  /* 0x0000001400007245 */ /* 0x000fc60000201000 */
[----:B------:R-:W-:Y:S01]  /*6e20*/  IMAD.IADD R3, R5, 0x1, R3 ;  /* 0x0000000105037824 */ /* 0x000fe200078e0203 */
[----:B------:R-:W3:Y:S01]  /*6e30*/  LDC R11, c[0x0][0x658] ;  /* 0x00019600ff0b7b82 */ /* 0x000ee20000000800 */
[----:B0-----:R-:W-:-:S04]  /*6e40*/  ISETP.NE.U32.AND P0, PT, R26, RZ, PT ;  /* 0x000000ff1a00720c */ /* 0x001fc80003f05070 */
[----:B------:R-:W-:-:S03]  /*6e50*/  ISETP.NE.AND.EX P0, PT, R27, RZ, PT, P0 ;  /* 0x000000ff1b00720c */ /* 0x000fc60003f05300 */
[----:B------:R-:W0:Y:S01]  /*6e60*/  LDC R9, c[0x0][0x144] ;  /* 0x00005100ff097b82 */ /* 0x000e220000000800 */
[-C--:B-1----:R-:W-:Y:S01]  /*6e70*/  SHF.R.U64 R10, R4, R6.reuse, R3 ;  /* 0x00000006040a7219 */ /* 0x082fe20000001203 */
[----:B--2---:R-:W-:Y:S01]  /*6e80*/  IMAD.MOV R7, RZ, RZ, -R7 ;  /* 0x000000ffff077224 */ /* 0x004fe200078e0a07 */
[----:B------:R-:W-:Y:S01]  /*6e90*/  SHF.R.U32.HI R3, RZ, R6, R3 ;  /* 0x00000006ff037219 */ /* 0x000fe20000011603 */
[----:B------:R-:W-:-:S04]  /*6ea0*/  FMUL R6, R0, UR4 ;  /* 0x0000000400067c20 */ /* 0x000fc80008400000 */
[----:B------:R-:W1:Y:S01]  /*6eb0*/  LDC R21, c[0x0][0x148] ;  /* 0x00005200ff157b82 */ /* 0x000e620000000800 */
[----:B------:R2:W0:Y:S01]  /*6ec0*/  F2I.U32.TRUNC.NTZ R14, R6 ;  /* 0x00000006000e7305 */ /* 0x000422000020f000 */
[-CC-:B----4-:R-:W-:Y:S02]  /*6ed0*/  SHF.R.U64 R13, R10, R8.reuse, R3.reuse ;  /* 0x000000080a0d7219 */ /* 0x190fe40000001203 */
[----:B------:R-:W-:-:S04]  /*6ee0*/  SHF.R.U32.HI R0, RZ, R8, R3 ;  /* 0x00000008ff007219 */ /* 0x000fc80000011603 */
[----:B------:R-:W4:Y:S01]  /*6ef0*/  LDC R24, c[0x0][0x600] ;  /* 0x00018000ff187b82 */ /* 0x000f220000000800 */
[-CC-:B---3--:R-:W-:Y:S02]  /*6f00*/  SHF.R.U64 R15, R13, R11.reuse, R0.reuse ;  /* 0x0000000b0d0f7219 */ /* 0x188fe40000001200 */
[----:B------:R-:W-:-:S03]  /*6f10*/  SHF.R.U32.HI R5, RZ, R11, R0 ;  /* 0x0000000bff057219 */ /* 0x000fc60000011600 */
[----:B------:R-:W-:Y:S02]  /*6f20*/  IMAD.MOV.U32 R4, RZ, RZ, R15 ;  /* 0x000000ffff047224 */ /* 0x000fe400078e000f */
[----:B------:R-:W3:Y:S01]  /*6f30*/  LDC R28, c[0x0][0x648] ;  /* 0x00019200ff1c7b82 */ /* 0x000ee20000000800 */
[----:B0-----:R-:W-:-:S07]  /*6f40*/  IMAD R25, R9, R7, R12 ;  /* 0x0000000709197224 */ /* 0x001fce00078e020c */
[----:B------:R-:W0:Y:S08]  /*6f50*/  LDC R29, c[0x0][0x638] ;  /* 0x00018e00ff1d7b82 */ /* 0x000e300000000800 */
[----:B------:R-:W0:Y:S01]  /*6f60*/  LDC R30, c[0x0][0x610] ;  /* 0x00018400ff1e7b82 */ /* 0x000e220000000800 */
[----:B-12-4-:R-:W-:Y:S05]  /*6f70*/  @!P0 BRA `(.L_x_156) ;  /* 0x0000000000288947 */ /* 0x016fea0003800000 */
        /* <DEDUP_REMOVED lines=10> */
.L_x_156:
[----:B------:R-:W-:Y:S01]  /*7020*/  ISETP.NE.AND P0, PT, R2, 0x1, PT ;  /* 0x000000010200780c */ /* 0x000fe20003f05270 */
[----:B------:R-:W-:Y:S01]  /*7030*/  IMAD.MOV R14, RZ, RZ, -R14 ;  /* 0x000000ffff0e7224 */ /* 0x000fe200078e0a0e */
[----:B---3--:R-:W-:Y:S01]  /*7040*/  SHF.R.U64 R3, R4, R28, R5 ;  /* 0x0000001c04037219 */ /* 0x008fe20000001205 */
[----:B------:R-:W-:Y:S01]  /*7050*/  VIADD R5, R24, 0xffffffff ;  /* 0xffffffff18057836 */ /* 0x000fe20000000000 */
[----:B------:R-:W-:-:S03]  /*7060*/  LOP3.LUT R0, R13, R98, RZ, 0xc0, !PT ;  /* 0x000000620d007212 */ /* 0x000fc600078ec0ff */
[----:B------:R-:W-:Y:S01]  /*7070*/  IMAD.MOV R4, RZ, RZ, -R3 ;  /* 0x000000ffff047224 */ /* 0x000fe200078e0a03 */
[----:B------:R-:W-:Y:S01]  /*7080*/  LOP3.LUT R10, R10, R5, RZ, 0xc0, !PT ;  /* 0x000000050a0a7212 */ /* 0x000fe200078ec0ff */
[----:B------:R-:W-:Y:S02]  /*7090*/  IMAD R0, R91, R3, R0 ;  /* 0x000000035b007224 */ /* 0x000fe400078e0200 */
[----:B0-----:R-:W-:Y:S02]  /*70a0*/  IMAD R3, R4, R29, R15 ;  /* 0x0000001d04037224 */ /* 0x001fe400078e020f */
[----:B------:R-:W-:Y:S02]  /*70b0*/  @P0 IMAD R25, R21, R14, R20 ;  /* 0x0000000e15190224 */ /* 0x000fe400078e0214 */
[----:B------:R-:W-:Y:S02]  /*70c0*/  IMAD R5, R3, R24, R10 ;  /* 0x0000001803057224 */ /* 0x000fe400078e020a */
[----:B------:R-:W-:-:S02]  /*70d0*/  IMAD R0, R0, R30, R25 ;  /* 0x0000001e00007224 */ /* 0x000fc400078e0219 */
[----:B------:R-:W-:-:S03]  /*70e0*/  IMAD.MOV.U32 R4, RZ, RZ, 0x1 ;  /* 0x00000001ff047424 */ /* 0x000fc600078e00ff */
[----:B------:R-:W-:Y:S02]  /*70f0*/  SEL R100, R5, R0, !P0 ;  /* 0x0000000005647207 */ /* 0x000fe40004000000 */
[----:B------:R-:W-:Y:S02]  /*7100*/  PRMT R3, R4, 0x7610, R3 ;  /* 0x0000761004037816 */ /* 0x000fe40000000003 */
[----:B------:R-:W-:-:S07]  /*7110*/  SEL R0, R0, R5, !P0 ;  /* 0x0000000500007207 */ /* 0x000fce0004000000 */
.L_x_154:
[----:B------:R-:W-:Y:S01]  /*7120*/  LOP3.LUT P0, RZ, R3, 0xff, RZ, 0xc0, !PT ;  /* 0x000000ff03ff7812 */ /* 0x000fe2000780c0ff */
[----:B------:R-:W-:-:S12]  /*7130*/  IMAD.MOV.U32 R107, RZ, RZ, R0 ;  /* 0x000000ffff6b7224 */ /* 0x000fd800078e0000 */
[----:B------:R-:W-:Y:S05]  /*7140*/  @P0 BRA `(.L_x_157) ;  /* 0xffffffa000680947 */ /* 0x000fea000383ffff */
[----:B------:R-:W-:Y:S05]  /*7150*/  EXIT ;  /* 0x000000000000794d */ /* 0x000fea0003800000 */
.L_x_4:
        /* <DEDUP_REMOVED lines=26> */
.L_x_159:
[--C-:B------:R-:W-:Y:S01]  /*7300*/  SHF.R.U64 R14, R12, R20, R13.reuse ;  /* 0x000000140c0e7219 */ /* 0x100fe2000000120d */
[----:B------:R-:W0:Y:S01]  /*7310*/  LDC R24, c[0x0][0x618] ;  /* 0x00018600ff187b82 */ /* 0x000e220000000800 */
[----:B------:R-:W-:Y:S01]  /*7320*/  I2FP.F32.U32 R8, R6 ;  /* 0x0000000600087245 */ /* 0x000fe20000201000 */
[----:B------:R-:W-:Y:S01]  /*7330*/  ULDC UR4, c[0x0][0x150] ;  /* 0x0000540000047ab9 */ /* 0x000fe20000000800 */
[----:B------:R-:W-:Y:S02]  /*7340*/  SHF.R.U32.HI R7, RZ, R20, R13 ;  /* 0x00000014ff077219 */ /* 0x000fe4000001160d */
[----:B------:R-:W-:Y:S01]  /*7350*/  IADD3 R11, P0, RZ, -R14, RZ ;  /* 0x8000000eff0b7210 */ /* 0x000fe20007f1e0ff */
[----:B------:R-:W-:Y:S01]  /*7360*/  FMUL R13, R8, UR4 ;  /* 0x00000004080d7c20 */ /* 0x000fe20008400000 */
[----:B------:R-:W-:Y:S01]  /*7370*/  ULDC UR4, c[0x0][0x154] ;  /* 0x0000550000047ab9 */ /* 0x000fe20000000800 */
[----:B------:R-:W1:Y:S02]  /*7380*/  LDC.64 R26, c[0x0][0x640] ;  /* 0x00019000ff1a7b82 */ /* 0x000e640000000a00 */
[----:B------:R-:W-:-:S02]  /*7390*/  IMAD.X R7, RZ, RZ, ~R7, P0 ;  /* 0x000000ffff077224 */ /* 0x000fc400000e0e07 */
[----:B------:R-:W2:Y:S01]  /*73a0*/  F2I.U32.TRUNC.NTZ R13, R13 ;  /* 0x0000000d000d7305 */ /* 0x000ea2000020f000 */
[----:B------:R-:W-:-:S03]  /*73b0*/  IMAD.WIDE.U32 R8, R11, R22, R16 ;  /* 0x000000160b087225 */ /* 0x000fc600078e0010 */
[----:B------:R-:W3:Y:S01]  /*73c0*/  LDC R15, c[0x0][0x144] ;  /* 0x00005100ff0f7b82 */ /* 0x000ee20000000800 */
[----:B------:R-:W-:-:S04]  /*73d0*/  IMAD R10, R7, R22, RZ ;  /* 0x00000016070a7224 */ /* 0x000fc800078e02ff */
[----:B------:R-:W-:Y:S02]  /*73e0*/  IMAD R7, R11, R23, R10 ;  /* 0x000000170b077224 */ /* 0x000fe400078e020a */
[----:B------:R-:W-:Y:S01]  /*73f0*/  IMAD.MOV.U32 R10, RZ, RZ, -0x1 ;  /* 0xffffffffff0a7424 */ /* 0x000fe200078e00ff */
[----:B------:R-:W4:Y:S01]  /*7400*/  LDC R20, c[0x0][0x608] ;  /* 0x00018200ff147b82 */ /* 0x000f220000000800 */
[----:B------:R-:W-:Y:S01]  /*7410*/  IMAD.IADD R7, R9, 0x1, R7 ;  /* 0x0000000109077824 */ /* 0x000fe200078e0207 */
[----:B------:R-:W-:-:S04]  /*7420*/  I2FP.F32.U32 R9, R5 ;  /* 0x0000000500097245 */ /* 0x000fc80000201000 */
[-C--:B0-----:R-:W-:Y:S01]  /*7430*/  SHF.R.U64 R12, R8, R24.reuse, R7 ;  /* 0x00000018080c7219 */ /* 0x081fe20000001207 */
[----:B--2---:R-:W-:Y:S01]  /*7440*/  IMAD.MOV R8, RZ, RZ, -R13 ;  /* 0x000000ffff087224 */ /* 0x004fe200078e0a0d */
[----:B------:R-:W0:Y:S01]  /*7450*/  LDC R11, c[0x0][0x658] ;  /* 0x00019600ff0b7b82 */ /* 0x000e220000000800 */
[----:B-1----:R-:W-:Y:S01]  /*7460*/  ISETP.NE.U32.AND P0, PT, R26, RZ, PT ;  /* 0x000000ff1a00720c */ /* 0x002fe20003f05070 */
[----:B------:R-:W-:Y:S01]  /*7470*/  FMUL R9, R9, UR4 ;  /* 0x0000000409097c20 */ /* 0x000fe20008400000 */
[----:B------:R-:W-:Y:S02]  /*7480*/  SHF.R.U32.HI R7, RZ, R24, R7 ;  /* 0x00000018ff077219 */ /* 0x000fe40000011607 */
[----:B------:R-:W-:-:S03]  /*7490*/  ISETP.NE.AND.EX P0, PT, R27, RZ, PT, P0 ;  /* 0x000000ff1b00720c */ /* 0x000fc60003f05300 */
[----:B------:R-:W1:Y:S01]  /*74a0*/  LDC R22, c[0x0][0x148] ;  /* 0x00005200ff167b82 */ /* 0x000e620000000800 */
[----:B---3--:R-:W-:Y:S02]  /*74b0*/  IMAD R23, R15, R8, R6 ;  /* 0x000000080f177224 */ /* 0x008fe400078e0206 */
[----:B------:R-:W-:-:S05]  /*74c0*/  IMAD.MOV.U32 R8, RZ, RZ, 0x1 ;  /* 0x00000001ff087424 */ /* 0x000fca00078e00ff */
[----:B------:R-:W2:Y:S01]  /*74d0*/  LDC R21, c[0x0][0x600] ;  /* 0x00018000ff157b82 */ /* 0x000ea20000000800 */
[-CC-:B----4-:R-:W-:Y:S02]  /*74e0*/  SHF.R.U64 R15, R12, R20.reuse, R7.reuse ;  /* 0x000000140c0f7219 */ /* 0x190fe40000001207 */
[----:B------:R-:W-:Y:S02]  /*74f0*/  SHF.R.U32.HI R6, RZ, R20, R7 ;  /* 0x00000014ff067219 */ /* 0x000fe40000011607 */
[----:B------:R3:W4:Y:S03]  /*7500*/  F2I.U32.TRUNC.NTZ R20, R9 ;  /* 0x0000000900147305 */ /* 0x000726000020f000 */
[----:B------:R-:W1:Y:S01]  /*7510*/  LDC R25, c[0x0][0x648] ;  /* 0x00019200ff197b82 */ /* 0x000e620000000800 */
[-C--:B0-----:R-:W-:Y:S02]  /*7520*/  SHF.R.U64 R19, R15, R11.reuse, R6 ;  /* 0x0000000b0f137219 */ /* 0x081fe40000001206 */
[----:B------:R-:W-:-:S02]  /*7530*/  SHF.L.U32 R10, R10, R11, RZ ;  /* 0x0000000b0a0a7219 */ /* 0x000fc400000006ff */
[-C--:B------:R-:W-:Y:S01]  /*7540*/  SHF.R.U32.HI R7, RZ, R11.reuse, R6 ;  /* 0x0000000bff077219 */ /* 0x080fe20000011606 */
[----:B------:R-:W-:Y:S01]  /*7550*/  IMAD.MOV.U32 R6, RZ, RZ, R19 ;  /* 0x000000ffff067224 */ /* 0x000fe200078e0013 */
[----:B------:R-:W-:Y:S01]  /*7560*/  SHF.L.U32 R24, R8, R11, RZ ;  /* 0x0000000b08187219 */ /* 0x000fe200000006ff */
[----:B------:R-:W0:Y:S01]  /*7570*/  LDC R28, c[0x0][0x638] ;  /* 0x00018e00ff1c7b82 */ /* 0x000e220000000800 */
[----:B------:R-:W-:-:S07]  /*7580*/  LOP3.LUT R30, RZ, R10, RZ, 0x33, !PT ;  /* 0x0000000aff1e7212 */ /* 0x000fce00078e33ff */
[----:B------:R-:W0:Y:S01]  /*7590*/  LDC R29, c[0x0][0x610] ;  /* 0x00018400ff1d7b82 */ /* 0x000e220000000800 */
[----:B---34-:R-:W-:Y:S05]  /*75a0*/  @!P0 BRA `(.L_x_160) ;  /* 0x0000000000288947 */ /* 0x018fea0003800000 */
[----:B------:R-:W3:Y:S02]  /*75b0*/  LDC R6, c[0x0][0x64c] ;  /* 0x00019300ff067b82 */ /* 0x000ee40000000800 */
[----:B---3--:R-:W-:-:S05]  /*75c0*/  IADD3 R11, P0, R19, R6, RZ ;  /* 0x00000006130b7210 */ /* 0x008fca0007f1e0ff */
        /* <DEDUP_REMOVED lines=8> */
.L_x_160:
[----:B------:R-:W-:Y:S01]  /*7650*/  ISETP.NE.AND P0, PT, R2, 0x1, PT ;  /* 0x000000010200780c */ /* 0x000fe20003f05270 */
[----:B--2---:R-:W-:Y:S01]  /*7660*/  VIADD R9, R21, 0xffffffff ;  /* 0xffffffff15097836 */ /* 0x004fe20000000000 */
[----:B-1----:R-:W-:Y:S01]  /*7670*/  SHF.R.U64 R7, R6, R25, R7 ;  /* 0x0000001906077219 */ /* 0x002fe20000001207 */
[----:B------:R-:W-:Y:S01]  /*7680*/  IMAD.MOV R20, RZ, RZ, -R20 ;  /* 0x000000ffff147224 */ /* 0x000fe200078e0a14 */
[----:B------:R-:W-:Y:S02]  /*7690*/  LOP3.LUT R6, R15, R30, RZ, 0xc0, !PT ;  /* 0x0000001e0f067212 */ /* 0x000fe400078ec0ff */
[----:B------:R-:W-:Y:S01]  /*76a0*/  LOP3.LUT R12, R12, R9, RZ, 0xc0, !PT ;  /* 0x000000090c0c7212 */ /* 0x000fe200078ec0ff */
[----:B------:R-:W-:Y:S02]  /*76b0*/  IMAD.MOV R8, RZ, RZ, -R7 ;  /* 0x000000ffff087224 */ /* 0x000fe400078e0a07 */
[----:B------:R-:W-:Y:S02]  /*76c0*/  IMAD R6, R24, R7, R6 ;  /* 0x0000000718067224 */ /* 0x000fe400078e0206 */
[----:B------:R-:W-:-:S02]  /*76d0*/  IMAD.MOV.U32 R9, RZ, RZ, 0x1 ;  /* 0x00000001ff097424 */ /* 0x000fc400078e00ff */
[----:B------:R-:W-:Y:S02]  /*76e0*/  @P0 IMAD R23, R22, R20, R5 ;  /* 0x0000001416170224 */ /* 0x000fe400078e0205 */
[----:B0-----:R-:W-:Y:S02]  /*76f0*/  IMAD R5, R8, R28, R19 ;  /* 0x0000001c08057224 */ /* 0x001fe400078e0213 */
[----:B------:R-:W-:Y:S02]  /*7700*/  IMAD R19, R6, R29, R23 ;  /* 0x0000001d06137224 */ /* 0x000fe400078e0217 */
[----:B------:R-:W-:Y:S02]  /*7710*/  IMAD R6, R5, R21, R12 ;  /* 0x0000001505067224 */ /* 0x000fe400078e020c */
[----:B------:R-:W-:-:S03]  /*7720*/  IMAD.MOV.U32 R8, RZ, RZ, R14 ;  /* 0x000000ffff087224 */ /* 0x000fc600078e000e */
[----:B------:R-:W-:Y:S02]  /*7730*/  SEL R20, R6, R19, !P0 ;  /* 0x0000001306147207 */ /* 0x000fe40004000000 */
[----:B------:R-:W-:-:S07]  /*7740*/  SEL R19, R19, R6, !P0 ;  /* 0x0000000613137207 */ /* 0x000fce0004000000 */
.L_x_158:
[----:B------:R-:W-:-:S08]  /*7750*/  NOP ;  /* 0x0000000000007918 */ /* 0x000fd00000000000 */
[----:B------:R-:W0:-:S00]  /*7760*/  USETMAXREG.DEALLOC.CTAPOOL 0x28 ;  /* 0x00000028000079c8 */ /* 0x000e0000080e0500 */
[----:B0-----:R-:W-:-:S13]  /*7770*/  ISETP.NE.AND P0, PT, R0, RZ, PT ;  /* 0x000000ff0000720c */ /* 0x001fda0003f05270 */
[----:B------:R-:W-:Y:S05]  /*7780*/  @P0 EXIT ;  /* 0x000000000000094d */ /* 0x000fea0003800000 */
[----:B------:R-:W-:Y:S01]  /*7790*/  LOP3.LUT P0, RZ, R9, 0xff, RZ, 0xc0, !PT ;  /* 0x000000ff09ff7812 */ /* 0x000fe2000780c0ff */
[----:B------:R-:W-:Y:S02]  /*77a0*/  IMAD.MOV.U32 R0, RZ, RZ, 0x1 ;  /* 0x00000001ff007424 */ /* 0x000fe400078e00ff */
[----:B------:R-:W-:-:S10]  /*77b0*/  IMAD.MOV.U32 R12, RZ, RZ, RZ ;  /* 0x000000ffff0c7224 */ /* 0x000fd400078e00ff */
[----:B------:R-:W-:Y:S05]  /*77c0*/  @!P0 BRA `(.L_x_161) ;  /* 0x0000000c005c8947 */ /* 0x000fea0003800000 */
[----:B------:R-:W0:Y:S01]  /*77d0*/  LDC R0, c[0x0][0x28c] ;  /* 0x0000a300ff007b82 */ /* 0x000e220000000800 */
[----:B------:R-:W-:Y:S01]  /*77e0*/  LOP3.LUT P0, RZ, R3, 0x1f, RZ, 0xc0, !PT ;  /* 0x0000001f03ff7812 */ /* 0x000fe2000780c0ff */
[----:B------:R-:W-:Y:S01]  /*77f0*/  ULDC UR5, c[0x0][0x658] ;  /* 0x0001960000057ab9 */ /* 0x000fe20000000800 */
[----:B------:R-:W-:Y:S01]  /*7800*/  UMOV UR6, 0xffffffff ;  /* 0xffffffff00067882 */ /* 0x000fe20000000000 */
[----:B------:R-:W-:Y:S01]  /*7810*/  BSSY B0, `(.L_x_161) ;  /* 0x00000d2000007945 */ /* 0x000fe20003800000 */
[----:B------:R-:W-:Y:S01]  /*7820*/  USHF.L.U32 UR6, UR6, UR5, URZ ;  /* 0x0000000506067299 */ /* 0x000fe2000800063f */
[C---:B------:R-:W-:Y:S01]  /*7830*/  ISETP.NE.AND P2, PT, R4.reuse, RZ, PT ;  /* 0x000000ff0400720c */ /* 0x040fe20003f45270 */
[----:B------:R-:W-:Y:S01]  /*7840*/  IMAD.MOV.U32 R13, RZ, RZ, 0x1 ;  /* 0x00000001ff0d7424 */ /* 0x000fe200078e00ff */
[----:B------:R-:W-:Y:S01]  /*7850*/  ISETP.NE.OR P0, PT, R4, RZ, !P0 ;  /* 0x000000ff0400720c */ /* 0x000fe20004705670 */
[----:B------:R-:W-:Y:S01]  /*7860*/  IMAD.MOV.U32 R12, RZ, RZ, RZ ;  /* 0x000000ffff0c7224 */ /* 0x000fe200078e00ff */
[----:B------:R-:W-:Y:S01]  /*7870*/  LOP3.LUT R11, R18, 0x2, RZ, 0xfc, !PT ;  /* 0x00000002120b7812 */ /* 0x000fe200078efcff */
[----:B------:R-:W-:Y:S01]  /*7880*/  ULDC UR4, c[0x0][0x600] ;  /* 0x0001800000047ab9 */ /* 0x000fe20000000800 */
[----:B------:R-:W-:Y:S01]  /*7890*/  UMOV UR7, 0x1 ;  /* 0x0000000100077882 */ /* 0x000fe20000000000 */
[----:B------:R-:W-:-:S02]  /*78a0*/  UIADD3 UR19, UR4, -0x1, URZ ;  /* 0xffffffff04137890 */ /* 0x000fc4000fffe03f */
[----:B------:R-:W-:Y:S02]  /*78b0*/  USHF.L.U32 UR21, UR7, UR5, URZ ;  /* 0x0000000507157299 */ /* 0x000fe4000800063f */
[----:B------:R-:W-:Y:S01]  /*78c0*/  ULOP3.LUT UR20, URZ, UR6, URZ, 0x33, !UPT ;  /* 0x000000063f147292 */ /* 0x000fe2000f8e333f */
[----:B------:R-:W-:Y:S01]  /*78d0*/  ULDC.64 UR26, c[0x0][0x198] ;  /* 0x00006600001a7ab9 */ /* 0x000fe20000000a00 */
[----:B0-----:R-:W-:-:S05]  /*78e0*/  VIADD R0, R0, 0x1f ;  /* 0x0000001f00007836 */ /* 0x001fca0000000000 */
[----:B------:R-:W-:-:S04]  /*78f0*/  SHF.R.S32.HI R3, RZ, 0x1f, R0 ;  /* 0x0000001fff037819 */ /* 0x000fc80000011400 */
[----:B------:R-:W-:Y:S01]  /*7900*/  LEA.HI R3, R3, R0, RZ, 0x5 ;  /* 0x0000000003037211 */ /* 0x000fe200078f28ff */
[----:B------:R-:W-:-:S03]  /*7910*/  IMAD.MOV.U32 R0, RZ, RZ, 0x1 ;  /* 0x00000001ff007424 */ /* 0x000fc600078e00ff */
[----:B------:R-:W-:-:S05]  /*7920*/  SHF.R.S32.HI R3, RZ, 0x5, R3 ;  /* 0x00000005ff037819 */ /* 0x000fca0000011403 */
[----:B------:R-:W-:-:S07]  /*7930*/  VIADD R10, R3, 0x1 ;  /* 0x00000001030a7836 */ /* 0x000fce0000000000 */
.L_x_173:
[----:B------:R-:W-:-:S03]  /*7940*/  UMOV UR4, 0xffffffff ;  /* 0xffffffff00047882 */ /* 0x000fc60000000000 */
[----:B------:R-:W-:Y:S05]  /*7950*/  BRA.DIV UR4, `(.L_x_162) ;  /* 0x0000001204e07947 */ /* 0x000fea000b800000 */
[----:B------:R-:W-:-:S13]  /*7960*/  ELECT P6, URZ, PT ;  /* 0x00000000003f782f */ /* 0x000fda00038c0000 */
.L_x_191:
[----:B------:R-:W-:Y:S04]  /*7970*/  BSSY B1, `(.L_x_163) ;  /* 0x000004a000017945 */ /* 0x000fe80003800000 */
[----:B------:R-:W-:Y:S05]  /*7980*/  @!P6 BRA `(.L_x_164) ;  /* 0x000000040020e947 */ /* 0x000fea0003800000 */
[----:B------:R-:W0:Y:S02]  /*7990*/  LDC R4, c[0x0][0x28c] ;  /* 0x0000a300ff047b82 */ /* 0x000e240000000800 */
[----:B0-----:R-:W-:-:S13]  /*79a0*/  ISETP.GE.AND P1, PT, R4, 0x1, PT ;  /* 0x000000010400780c */ /* 0x001fda0003f26270 */
[----:B------:R-:W-:Y:S05]  /*79b0*/  @!P1 BRA `(.L_x_164) ;  /* 0x0000000400149947 */ /* 0x000fea0003800000 */
[----:B------:R-:W-:Y:S02]  /*79c0*/  IMAD.SHL.U32 R19, R19, 0x100, RZ ;  /* 0x0000010013137824 */ /* 0x000fe400078e00ff */
[----:B------:R-:W-:Y:S02]  /*79d0*/  IMAD.SHL.U32 R20, R20, 0x40, RZ ;  /* 0x0000004014147824 */ /* 0x000fe400078e00ff */
[----:B------:R-:W-:Y:S02]  /*79e0*/  IMAD.MOV.U32 R21, RZ, RZ, RZ ;  /* 0x000000ffff157224 */ /* 0x000fe400078e00ff */
[----:B------:R-:W-:Y:S02]  /*79f0*/  IMAD.MOV.U32 R4, RZ, RZ, R10 ;  /* 0x000000ffff047224 */ /* 0x000fe400078e000a */
[----:B------:R-:W-:Y:S02]  /*7a00*/  IMAD.MOV.U32 R5, RZ, RZ, R0 ;  /* 0x000000ffff057224 */ /* 0x000fe400078e0000 */
[----:B------:R-:W-:-:S02]  /*7a10*/  IMAD.MOV.U32 R6, RZ, RZ, R12 ;  /* 0x000000ffff067224 */ /* 0x000fc400078e000c */
[C---:B------:R-:W-:Y:S02]  /*7a20*/  VIADD R22, R19.reuse, 0x40 ;  /* 0x0000004013167836 */ /* 0x040fe40000000000 */
[C---:B------:R-:W-:Y:S02]  /*7a30*/  VIADD R23, R19.reuse, 0x80 ;  /* 0x0000008013177836 */ /* 0x040fe40000000000 */
[----:B------:R-:W-:-:S07]  /*7a40*/  VIADD R24, R19, 0xc0 ;  /* 0x000000c013187836 */ /* 0x000fce0000000000 */
.L_x_168:
[----:B------:R-:W0:Y:S01]  /*7a50*/  S2R R14, SR_CgaCtaId ;  /* 0x00000000000e7919 */ /* 0x000e220000008800 */
[----:B------:R-:W-:Y:S01]  /*7a60*/  MOV R7, 0x400 ;  /* 0x0000040000077802 */ /* 0x000fe20000000f00 */
[----:B------:R-:W1:Y:S03]  /*7a70*/  @!P2 LDC R9, c[0x0][0x500] ;  /* 0x00014000ff09ab82 */ /* 0x000e660000000800 */
[----:B0-----:R-:W-:Y:S02]  /*7a80*/  LEA R15, R14, R7, 0x18 ;  /* 0x000000070e0f7211 */ /* 0x001fe400078ec0ff */
[----:B------:R-:W-:-:S03]  /*7a90*/  SHF.L.U32 R7, R5, 0x1f, RZ ;  /* 0x0000001f05077819 */ /* 0x000fc600000006ff */
[----:B------:R-:W-:-:S04]  /*7aa0*/  IMAD R14, R6, 0x8, R15 ;  /* 0x00000008060e7824 */ /* 0x000fc800078e020f */
[----:B------:R-:W0:Y:S02]  /*7ab0*/  SYNCS.PHASECHK.TRANS64.TRYWAIT P1, [R14+URZ+0x58], R7 ;  /* 0x000058070e0075a7 */ /* 0x000e24000802017f */
[----:B01----:R-:W-:Y:S05]  /*7ac0*/  @!P1 BRA `(.L_x_165) ;  /* 0x0000001000a49947 */ /* 0x003fea0003800000 */
.L_x_192:
[----:B0-----:R-:W-:Y:S01]  /*7ad0*/  PRMT R7, R11, 0x9910, RZ ;  /* 0x000099100b077816 */ /* 0x001fe200000000ff */
[----:B------:R0:W-:Y:S03]  /*7ae0*/  @!P2 SYNCS.ARRIVE.TRANS64 RZ, [R14+URZ], R9 ;  /* 0x000000090effa9a7 */ /* 0x0001e6000800003f */
[----:B------:R-:W-:-:S13]  /*7af0*/  ISETP.NE.AND P1, PT, R7, 0x2, PT ;  /* 0x000000020700780c */ /* 0x000fda0003f25270 */
[----:B0-----:R-:W-:Y:S05]  /*7b00*/  @P1 BRA `(.L_x_166) ;  /* 0x0000000000041947 */ /* 0x001fea0003800000 */
[----:B------:R-:W-:Y:S01]  /*7b10*/  BPT.TRAP 0x1 ;  /* 0x000000040000795c */ /* 0x000fe20000300000 */
.L_x_166:
[----:B------:R-:W-:Y:S05]  /*7b20*/  @P0 BRA `(.L_x_167) ;  /* 0x0000000000040947 */ /* 0x000fea0003800000 */
[----:B------:R-:W-:Y:S01]  /*7b30*/  BPT.TRAP 0x1 ;  /* 0x000000040000795c */ /* 0x000fe20000300000 */
.L_x_167:
[C-C-:B------:R-:W-:Y:S01]  /*7b40*/  IMAD R7, R6.reuse, 0x4000, R15.reuse ;  /* 0x0000400006077824 */ /* 0x140fe200078e020f */
[----:B------:R-:W-:Y:S01]  /*7b50*/  R2UR UR10, R19 ;  /* 0x00000000130a72ca */ /* 0x000fe200000e0000 */
[----:B------:R-:W-:Y:S01]  /*7b60*/  IMAD R15, R6, 0x1000, R15 ;  /* 0x00001000060f7824 */ /* 0x000fe200078e020f */
[----:B------:R-:W-:Y:S01]  /*7b70*/  R2UR UR9, R14 ;  /* 0x000000000e0972ca */ /* 0x000fe200000e0000 */
[----:B------:R-:W-:Y:S01]  /*7b80*/  UIADD3 UR4, UP0, UR26, 0xf0, URZ ;  /* 0x000000f01a047890 */ /* 0x000fe2000ff1e03f */
[----:B------:R-:W-:Y:S01]  /*7b90*/  R2UR UR7, R7 ;  /* 0x00000000070772ca */ /* 0x000fe200000e0000 */
[----:B------:R-:W-:Y:S01]  /*7ba0*/  VIADD R4, R4, 0xffffffff ;  /* 0xffffffff04047836 */ /* 0x000fe20000000000 */
[----:B------:R-:W-:Y:S01]  /*7bb0*/  R2UR UR11, R21 ;  /* 0x00000000150b72ca */ /* 0x000fe200000e0000 */
[----:B------:R-:W-:Y:S01]  /*7bc0*/  UIADD3.X UR5, URZ, UR27, URZ, UP0, !UPT ;  /* 0x0000001b3f057290 */ /* 0x000fe200087fe43f */
[----:B------:R-:W-:Y:S01]  /*7bd0*/  R2UR UR12, R8 ;  /* 0x00000000080c72ca */ /* 0x000fe200000e0000 */
[----:B------:R-:W-:Y:S01]  /*7be0*/  UMOV UR14, 0x0 ;  /* 0x00000000000e7882 */ /* 0x000fe20000000000 */
[----:B------:R-:W-:Y:S01]  /*7bf0*/  R2UR UR22, R22 ;  /* 0x00000000161672ca */ /* 0x000fe200000e0000 */
[----:B------:R-:W-:Y:S01]  /*7c00*/  UMOV UR15, 0x10000000 ;  /* 0x10000000000f7882 */ /* 0x000fe20000000000 */
[----:B------:R-:W-:Y:S01]  /*7c10*/  R2UR UR13, R15 ;  /* 0x000000000f0d72ca */ /* 0x000fe200000e0000 */
[----:B------:R-:W-:Y:S01]  /*7c20*/  UIADD3 UR6, UP1, UR26, 0x1f0, URZ ;  /* 0x000001f01a067890 */ /* 0x000fe2000ff3e03f */
[----:B------:R-:W-:Y:S01]  /*7c30*/  R2UR UR23, R23 ;  /* 0x00000000171772ca */ /* 0x000fe200000e0000 */
[----:B------:R-:W-:Y:S01]  /*7c40*/  VIADD R6, R6, 0x1 ;  /* 0x0000000106067836 */ /* 0x000fe20000000000 */
[----:B------:R-:W-:Y:S01]  /*7c50*/  R2UR UR24, R24 ;  /* 0x00000000181872ca */ /* 0x000fe200000e0000 */
[----:B------:R-:W-:Y:S01]  /*7c60*/  UIADD3 UR8, UR7, 0x180, URZ ;  /* 0x0000018007087890 */ /* 0x000fe2000fffe03f */
[----:B------:R-:W-:Y:S01]  /*7c70*/  R2UR UR25, R20 ;  /* 0x00000000141972ca */ /* 0x000fe200000e0000 */
[----:B------:R-:W-:Y:S01]  /*7c80*/  UIADD3 UR16, UR7, 0x1180, URZ ;  /* 0x0000118007107890 */ /* 0x000fe2000fffe03f */
[----:B------:R-:W-:Y:S01]  /*7c90*/  ISETP.GT.AND P3, PT, R4, 0x1, PT ;  /* 0x000000010400780c */ /* 0x000fe20003f64270 */
[----:B------:R-:W-:Y:S01]  /*7ca0*/  UIADD3 UR17, UR7, 0x2180, URZ ;  /* 0x0000218007117890 */ /* 0x000fe2000fffe03f */
[----:B------:R-:W-:Y:S01]  /*7cb0*/  ISETP.NE.AND P1, PT, R6, 0xb, PT ;  /* 0x0000000b0600780c */ /* 0x000fe20003f25270 */
[----:B------:R-:W-:Y:S01]  /*7cc0*/  UIADD3 UR18, UR7, 0x3180, URZ ;  /* 0x0000318007127890 */ /* 0x000fe2000fffe03f */
[----:B------:R-:W-:Y:S01]  /*7cd0*/  VIADD R21, R21, 0x20 ;  /* 0x0000002015157836 */ /* 0x000fe20000000000 */
[----:B------:R-:W-:Y:S01]  /*7ce0*/  UIADD3 UR13, UR13, 0x2c180, URZ ;  /* 0x0002c1800d0d7890 */ /* 0x000fe2000fffe03f */
[----:B------:R0:W-:Y:S01]  /*7cf0*/  UTMALDG.3D [UR8], [UR4], desc[UR14] ;  /* 0x00000e08040075b4 */ /* 0x0001e20008011000 */
[----:B------:R-:W-:Y:S01]  /*7d00*/  UIADD3.X UR7, URZ, UR27, URZ, UP1, !UPT ;  /* 0x0000001b3f077290 */ /* 0x000fe20008ffe43f */
[----:B------:R-:W-:-:S02]  /*7d10*/  SEL R14, RZ, 0x1, P1 ;  /* 0x00000001ff0e7807 */ /* 0x000fc40000800000 */
[----:B------:R-:W-:Y:S02]  /*7d20*/  SEL R6, R6, RZ, P1 ;  /* 0x000000ff06067207 */ /* 0x000fe40000800000 */
[----:B------:R-:W-:Y:S01]  /*7d30*/  LOP3.LUT R5, R5, R14, RZ, 0x3c, !PT ;  /* 0x0000000e05057212 */ /* 0x000fe200078e3cff */
[----:B0-----:R-:W-:Y:S01]  /*7d40*/  UMOV UR8, UR16 ;  /* 0x0000001000087c82 */ /* 0x001fe20008000000 */
[----:B------:R-:W-:Y:S02]  /*7d50*/  UMOV UR10, UR22 ;  /* 0x00000016000a7c82 */ /* 0x000fe40008000000 */
[----:B------:R0:W-:Y:S02]  /*7d60*/  UTMALDG.3D [UR8], [UR4], desc[UR14] ;  /* 0x00000e08040075b4 */ /* 0x0001e40008011000 */
[----:B0-----:R-:W-:Y:S01]  /*7d70*/  UMOV UR8, UR17 ;  /* 0x0000001100087c82 */ /* 0x001fe20008000000 */
[----:B------:R-:W-:Y:S02]  /*7d80*/  UMOV UR10, UR23 ;  /* 0x00000017000a7c82 */ /* 0x000fe40008000000 */
[----:B------:R0:W-:Y:S02]  /*7d90*/  UTMALDG.3D [UR8], [UR4], desc[UR14] ;  /* 0x00000e08040075b4 */ /* 0x0001e40008011000 */
[----:B0-----:R-:W-:Y:S01]  /*7da0*/  UMOV UR8, UR18 ;  /* 0x0000001200087c82 */ /* 0x001fe20008000000 */
[----:B------:R-:W-:-:S02]  /*7db0*/  UMOV UR10, UR24 ;  /* 0x00000018000a7c82 */ /* 0x000fc40008000000 */
[----:B------:R0:W-:Y:S02]  /*7dc0*/  UTMALDG.3D [UR8], [UR4], desc[UR14] ;  /* 0x00000e08040075b4 */ /* 0x0001e40008011000 */
[----:B0-----:R-:W-:Y:S01]  /*7dd0*/  UMOV UR8, UR13 ;  /* 0x0000000d00087c82 */ /* 0x001fe20008000000 */
[----:B------:R-:W-:Y:S02]  /*7de0*/  UMOV UR10, UR25 ;  /* 0x00000019000a7c82 */ /* 0x000fe40008000000 */
[----:B------:R0:W-:Y:S02]  /*7df0*/  UTMALDG.3D [UR8], [UR6], desc[UR14] ;  /* 0x00000e08060075b4 */ /* 0x0001e40008011000 */
[----:B0-----:R-:W-:Y:S05]  /*7e00*/  @P3 BRA `(.L_x_168) ;  /* 0xfffffffc00103947 */ /* 0x001fea000383ffff */
.L_x_164:
[----:B------:R-:W-:Y:S05]  /*7e10*/  BSYNC B1 ;  /* 0x0000000000017941 */ /* 0x000fea0003800000 */
.L_x_163:
[----:B------:R-:W-:Y:S01]  /*7e20*/  LOP3.LUT P3, RZ, R13, 0xff, RZ, 0xc0, !PT ;  /* 0x000000ff0dff7812 */ /* 0x000fe2000786c0ff */
[----:B------:R-:W-:Y:S01]  /*7e30*/  IMAD.IADD R12, R3, 0x1, R12 ;  /* 0x00000001030c7824 */ /* 0x000fe200078e020c */
[----:B------:R-:W-:Y:S01]  /*7e40*/  IADD3 R16, P4, R16, UR36, RZ ;  /* 0x0000002410107c10 */ /* 0x000fe2000ff9e0ff */
[----:B------:R-:W-:Y:S01]  /*7e50*/  ULDC.64 UR4, c[0x0][0x650] ;  /* 0x0001940000047ab9 */ /* 0x000fe20000000a00 */
[----:B------:R-:W-:Y:S01]  /*7e60*/  BSSY B1, `(.L_x_169) ;  /* 0x000006a000017945 */ /* 0x000fe20003800000 */
[----:B------:R-:W-:Y:S01]  /*7e70*/  IMAD.MOV.U32 R19, RZ, RZ, -0x1 ;  /* 0xffffffffff137424 */ /* 0x000fe200078e00ff */
[----:B------:R-:W-:Y:S01]  /*7e80*/  ISETP.GT.U32.AND P1, PT, R12, 0xa, PT ;  /* 0x0000000a0c00780c */ /* 0x000fe20003f24070 */
[----:B------:R-:W-:Y:S01]  /*7e90*/  IMAD.MOV.U32 R20, RZ, RZ, -0x1 ;  /* 0xffffffffff147424 */ /* 0x000fe200078e00ff */
[----:B------:R-:W-:Y:S01]  /*7ea0*/  IADD3.X R17, R17, UR42, RZ, P4, !PT ;  /* 0x0000002a11117c10 */ /* 0x000fe2000a7fe4ff */
[----:B------:R-:W-:Y:S01]  /*7eb0*/  IMAD.MOV.U32 R8, RZ, RZ, -0x1 ;  /* 0xffffffffff087424 */ /* 0x000fe200078e00ff */
[----:B------:R-:W-:-:S02]  /*7ec0*/  ISETP.LT.U32.AND P1, PT, R3, 0xb, P1 ;  /* 0x0000000b0300780c */ /* 0x000fc40000f21070 */
[----:B------:R-:W-:Y:S01]  /*7ed0*/  PRMT R13, RZ, 0x7610, R13 ;  /* 0x00007610ff0d7816 */ /* 0x000fe2000000000d */
[----:B------:R-:W0:Y:S01]  /*7ee0*/  @P3 S2R R5, SR_CgaCtaId ;  /* 0x0000000000053919 */ /* 0x000e220000008800 */
[----:B------:R-:W-:-:S04]  /*7ef0*/  @P3 MOV R4, 0x400 ;  /* 0x0000040000043802 */ /* 0x000fc80000000f00 */
[----:B0-----:R-:W-:Y:S01]  /*7f00*/  @P3 LEA R6, R5, R4, 0x18 ;  /* 0x0000000405063211 */ /* 0x001fe200078ec0ff */
[----:B------:R-:W-:-:S03]  /*7f10*/  IMAD.WIDE.U32 R4, R12, -0x45d1745d, RZ ;  /* 0xba2e8ba30c047825 */ /* 0x000fc600078e00ff */
[----:B------:R0:W-:Y:S01]  /*7f20*/  @P3 SYNCS.ARRIVE.TRANS64.A1T0 RZ, [R6+URZ+0xc8], RZ ;  /* 0x0000c8ff06ff39a7 */ /* 0x0001e2000810003f */
[----:B------:R-:W-:Y:S02]  /*7f30*/  ISETP.GE.U32.AND P3, PT, R3, 0xb, PT ;  /* 0x0000000b0300780c */ /* 0x000fe40003f66070 */
[----:B------:R-:W-:Y:S02]  /*7f40*/  SHF.R.U32.HI R7, RZ, 0x3, R5 ;  /* 0x00000003ff077819 */ /* 0x000fe40000011605 */
[----:B------:R-:W-:Y:S02]  /*7f50*/  SEL R5, RZ, 0x1, !P1 ;  /* 0x00000001ff057807 */ /* 0x000fe40004800000 */
[----:B------:R-:W-:Y:S01]  /*7f60*/  ISETP.GE.U32.AND P1, PT, R16, UR4, PT ;  /* 0x0000000410007c0c */ /* 0x000fe2000bf26070 */
[----:B------:R-:W-:Y:S01]  /*7f70*/  IMAD R12, R7, -0xb, R12 ;  /* 0xfffffff5070c7824 */ /* 0x000fe200078e020c */
[----:B------:R-:W-:Y:S02]  /*7f80*/  LOP3.LUT R0, R0, R5, RZ, 0x3c, !PT ;  /* 0x0000000500007212 */ /* 0x000fe400078e3cff */
[----:B------:R-:W-:-:S02]  /*7f90*/  ISETP.GE.U32.AND.EX P1, PT, R17, UR5, PT, P1 ;  /* 0x0000000511007c0c */ /* 0x000fc4000bf26110 */
[----:B------:R-:W-:Y:S02]  /*7fa0*/  PRMT R4, RZ, 0x7610, R4 ;  /* 0x00007610ff047816 */ /* 0x000fe40000000004 */
[----:B------:R-:W-:-:S09]  /*7fb0*/  @P3 LOP3.LUT R0, R0, 0x1, R7, 0x78, !PT ;  /* 0x0000000100003812 */ /* 0x000fd200078e7807 */
[----:B0-----:R-:W-:Y:S05]  /*7fc0*/  @P1 BRA `(.L_x_170) ;  /* 0x00000004004c1947 */ /* 0x001fea0003800000 */
[----:B------:R-:W-:Y:S01]  /*7fd0*/  ULDC.64 UR4, c[0x0][0x628] ;  /* 0x00018a0000047ab9 */ /* 0x000fe20000000a00 */
[----:B------:R-:W0:Y:S01]  /*7fe0*/  S2R R15, SR_CTAID.X ;  /* 0x00000000000f7919 */ /* 0x000e220000002500 */
[----:B------:R-:W-:Y:S01]  /*7ff0*/  ISETP.NE.U32.AND P1, PT, RZ, UR4, PT ;  /* 0x00000004ff007c0c */ /* 0x000fe2000bf25070 */
[----:B------:R-:W-:Y:S01]  /*8000*/  ULDC UR7, c[0x0][0x630] ;  /* 0x00018c0000077ab9 */ /* 0x000fe20000000800 */
[----:B------:R-:W-:Y:S01]  /*8010*/  IMAD.MOV.U32 R4, RZ, RZ, R16 ;  /* 0x000000ffff047224 */ /* 0x000fe200078e0010 */
[----:B------:R-:W1:Y:S01]  /*8020*/  S2R R14, SR_CTAID.Y ;  /* 0x00000000000e7919 */ /* 0x000e620000002600 */
[----:B------:R-:W-:Y:S01]  /*8030*/  ISETP.NE.AND.EX P1, PT, RZ, UR5, PT, P1 ;  /* 0x00000005ff007c0c */ /* 0x000fe2000bf25310 */
[----:B------:R-:W-:-:S12]  /*8040*/  IMAD.MOV.U32 R5, RZ, RZ, R17 ;  /* 0x000000ffff057224 */ /* 0x000fd800078e0011 */
[----:B------:R-:W-:Y:S05]  /*8050*/  @!P1 BRA `(.L_x_171) ;  /* 0x0000000000289947 */ /* 0x000fea0003800000 */
[----:B------:R-:W-:Y:S02]  /*8060*/  ULDC UR6, c[0x0][0x634] ;  /* 0x00018d0000067ab9 */ /* 0x000fe40000000800 */
[----:B------:R-:W-:-:S05]  /*8070*/  IADD3 R9, P1, R16, UR6, RZ ;  /* 0x0000000610097c10 */ /* 0x000fca000ff3e0ff */
[----:B------:R-:W-:-:S04]  /*8080*/  IMAD.X R19, RZ, RZ, R17, P1 ;  /* 0x000000ffff137224 */ /* 0x000fc800008e0611 */
[----:B------:R-:W-:-:S04]  /*8090*/  IMAD.WIDE.U32 R6, R19, UR4, RZ ;  /* 0x0000000413067c25 */ /* 0x000fc8000f8e00ff */
[----:B------:R-:W-:-:S04]  /*80a0*/  IMAD.WIDE.U32 R6, P1, R9, UR5, R6 ;  /* 0x0000000509067c25 */ /* 0x000fc8000f820006 */
[----:B------:R-:W-:-:S04]  /*80b0*/  IMAD.WIDE.U32 R8, R9, UR4, RZ ;  /* 0x0000000409087c25 */ /* 0x000fc8000f8e00ff */
[----:B------:R-:W-:Y:S01]  /*80c0*/  IMAD.X R5, RZ, RZ, RZ, P1 ;  /* 0x000000ffff057224 */ /* 0x000fe200008e06ff */
[----:B------:R-:W-:Y:S01]  /*80d0*/  IADD3 RZ, P1, R9, R6, RZ ;  /* 0x0000000609ff7210 */ /* 0x000fe20007f3e0ff */
[----:B------:R-:W-:-:S04]  /*80e0*/  IMAD.MOV.U32 R4, RZ, RZ, R7 ;  /* 0x000000ffff047224 */ /* 0x000fc800078e0007 */
[----:B------:R-:W-:-:S08]  /*80f0*/  IMAD.WIDE.U32.X R4, R19, UR5, R4, P1 ;  /* 0x0000000513047c25 */ /* 0x000fd000088e0404 */
.L_x_171:
[--C-:B------:R-:W-:Y:S01]  /*8100*/  SHF.R.U64 R8, R4, UR7, R5.reuse ;  /* 0x0000000704087c19 */ /* 0x100fe20008001205 */
[----:B------:R-:W-:Y:S01]  /*8110*/  ULDC.64 UR4, c[0x0][0x620] ;  /* 0x0001880000047ab9 */ /* 0x000fe20000000a00 */
[----:B------:R-:W-:Y:S01]  /*8120*/  SHF.R.U32.HI R4, RZ, UR7, R5 ;  /* 0x00000007ff047c19 */ /* 0x000fe20008011605 */
[----:B------:R-:W2:Y:S01]  /*8130*/  LDC R24, c[0x0][0x144] ;  /* 0x00005100ff187b82 */ /* 0x000ea20000000800 */
[----:B------:R-:W-:Y:S01]  /*8140*/  IADD3 R7, P1, RZ, -R8, RZ ;  /* 0x80000008ff077210 */ /* 0x000fe20007f3e0ff */
[----:B------:R-:W-:Y:S01]  /*8150*/  ULDC.64 UR8, c[0x0][0x640] ;  /* 0x0001900000087ab9 */ /* 0x000fe20000000a00 */
[----:B0-----:R-:W-:Y:S01]  /*8160*/  I2FP.F32.U32 R9, R15 ;  /* 0x0000000f00097245 */ /* 0x001fe20000201000 */
[----:B------:R-:W-:Y:S02]  /*8170*/  ULDC UR6, c[0x0][0x608] ;  /* 0x0001820000067ab9 */ /* 0x000fe40000000800 */
[----:B------:R-:W-:Y:S01]  /*8180*/  IMAD.X R4, RZ, RZ, ~R4, P1 ;  /* 0x000000ffff047224 */ /* 0x000fe200008e0e04 */
[----:B------:R-:W-:Y:S01]  /*8190*/  ISETP.NE.U32.AND P1, PT, RZ, UR8, PT ;  /* 0x00000008ff007c0c */ /* 0x000fe2000bf25070 */
[----:B------:R-:W0:Y:S02]  /*81a0*/  LDC R21, c[0x0][0x148] ;  /* 0x00005200ff157b82 */ /* 0x000e240000000800 */
[----:B------:R-:W-:Y:S01]  /*81b0*/  IMAD R6, R4, UR4, RZ ;  /* 0x0000000404067c24 */ /* 0x000fe2000f8e02ff */
[----:B------:R-:W-:Y:S01]  /*81c0*/  ISETP.NE.AND.EX P1, PT, RZ, UR9, PT, P1 ;  /* 0x00000009ff007c0c */ /* 0x000fe2000bf25310 */
[----:B------:R-:W-:Y:S01]  /*81d0*/  IMAD.WIDE.U32 R4, R7, UR4, R16 ;  /* 0x0000000407047c25 */ /* 0x000fe2000f8e0010 */
[----:B------:R-:W-:-:S03]  /*81e0*/  ULDC UR4, c[0x0][0x150] ;  /* 0x0000540000047ab9 */ /* 0x000fc60000000800 */
[----:B------:R-:W-:Y:S02]  /*81f0*/  IMAD R7, R7, UR5, R6 ;  /* 0x0000000507077c24 */ /* 0x000fe4000f8e0206 */
[----:B------:R-:W-:Y:S01]  /*8200*/  FMUL R6, R9, UR4 ;  /* 0x0000000409067c20 */ /* 0x000fe20008400000 */
[----:B------:R-:W-:Y:S01]  /*8210*/  ULDC UR4, c[0x0][0x618] ;  /* 0x0001860000047ab9 */ /* 0x000fe20000000800 */
[----:B------:R-:W-:Y:S01]  /*8220*/  ULDC UR5, c[0x0][0x154] ;  /* 0x0000550000057ab9 */ /* 0x000fe20000000800 */
[----:B------:R-:W-:-:S03]  /*8230*/  IMAD.IADD R5, R5, 0x1, R7 ;  /* 0x0000000105057824 */ /* 0x000fc600078e0207 */
[----:B------:R-:W3:Y:S02]  /*8240*/  F2I.U32.TRUNC.NTZ R6, R6 ;  /* 0x0000000600067305 */ /* 0x000ee4000020f000 */
[----:B------:R-:W-:Y:S02]  /*8250*/  SHF.R.U64 R9, R4, UR4, R5 ;  /* 0x0000000404097c19 */ /* 0x000fe40008001205 */
[----:B-1----:R-:W-:-:S05]  /*8260*/  I2FP.F32.U32 R4, R14 ;  /* 0x0000000e00047245 */ /* 0x002fca0000201000 */
[----:B------:R-:W-:Y:S01]  /*8270*/  FMUL R22, R4, UR5 ;  /* 0x0000000504167c20 */ /* 0x000fe20008400000 */
[----:B------:R-:W-:Y:S01]  /*8280*/  SHF.R.U32.HI R4, RZ, UR4, R5 ;  /* 0x00000004ff047c19 */ /* 0x000fe20008011605 */
[----:B------:R-:W-:-:S03]  /*8290*/  ULDC UR4, c[0x0][0x658] ;  /* 0x0001960000047ab9 */ /* 0x000fc60000000800 */
[--C-:B------:R-:W-:Y:S01]  /*82a0*/  SHF.R.U64 R20, R9, UR6, R4.reuse ;  /* 0x0000000609147c19 */ /* 0x100fe20008001204 */
[----:B------:R-:W1:Y:S01]  /*82b0*/  F2I.U32.TRUNC.NTZ R22, R22 ;  /* 0x0000001600167305 */ /* 0x000e62000020f000 */
[----:B------:R-:W-:Y:S01]  /*82c0*/  SHF.R.U32.HI R5, RZ, UR6, R4 ;  /* 0x00000006ff057c19 */ /* 0x000fe20008011604 */
[----:B---3--:R-:W-:-:S03]  /*82d0*/  IMAD.MOV R6, RZ, RZ, -R6 ;  /* 0x000000ffff067224 */ /* 0x008fc600078e0a06 */
[----:B------:R-:W-:Y:S01]  /*82e0*/  SHF.R.U64 R19, R20, UR4, R5 ;  /* 0x0000000414137c19 */ /* 0x000fe20008001205 */
[----:B--2---:R-:W-:Y:S01]  /*82f0*/  IMAD R15, R24, R6, R15 ;  /* 0x00000006180f7224 */ /* 0x004fe200078e020f */
[----:B------:R-:W-:-:S03]  /*8300*/  SHF.R.U32.HI R23, RZ, UR4, R5 ;  /* 0x00000004ff177c19 */ /* 0x000fc60008011605 */
[----:B------:R-:W-:Y:S02]  /*8310*/  IMAD.MOV.U32 R4, RZ, RZ, R19 ;  /* 0x000000ffff047224 */ /* 0x000fe400078e0013 */
[----:B------:R-:W-:Y:S01]  /*8320*/  IMAD.MOV.U32 R5, RZ, RZ, R23 ;  /* 0x000000ffff057224 */ /* 0x000fe200078e0017 */
[----:B-1----:R-:W-:Y:S06]  /*8330*/  @!P1 BRA `(.L_x_172) ;  /* 0x0000000000289947 */ /* 0x002fec0003800000 */
[----:B------:R-:W-:Y:S02]  /*8340*/  ULDC UR4, c[0x0][0x64c] ;  /* 0x0001930000047ab9 */ /* 0x000fe40000000800 */
[----:B------:R-:W-:-:S05]  /*8350*/  IADD3 R5, P1, R19, UR4, RZ ;  /* 0x0000000413057c10 */ /* 0x000fca000ff3e0ff */
[----:B------:R-:W-:-:S04]  /*8360*/  IMAD.X R23, RZ, RZ, R23, P1 ;  /* 0x000000ffff177224 */ /* 0x000fc800008e0617 */
[----:B------:R-:W-:-:S04]  /*8370*/  IMAD.WIDE.U32 R6, R23, UR8, RZ ;  /* 0x0000000817067c25 */ /* 0x000fc8000f8e00ff */
[----:B------:R-:W-:-:S04]  /*8380*/  IMAD.WIDE.U32 R6, P1, R5, UR9, R6 ;  /* 0x0000000905067c25 */ /* 0x000fc8000f820006 */
[----:B------:R-:W-:-:S04]  /*8390*/  IMAD.WIDE.U32 R4, R5, UR8, RZ ;  /* 0x0000000805047c25 */ /* 0x000fc8000f8e00ff */
[----:B------:R-:W-:Y:S01]  /*83a0*/  IMAD.MOV.U32 R4, RZ, RZ, R7 ;  /* 0x000000ffff047224 */ /* 0x000fe200078e0007 */
[----:B------:R-:W-:Y:S01]  /*83b0*/  IADD3 RZ, P3, R5, R6, RZ ;  /* 0x0000000605ff7210 */ /* 0x000fe20007f7e0ff */
[----:B------:R-:W-:-:S04]  /*83c0*/  IMAD.X R5, RZ, RZ, RZ, P1 ;  /* 0x000000ffff057224 */ /* 0x000fc800008e06ff */
[----:B------:R-:W-:-:S08]  /*83d0*/  IMAD.WIDE.U32.X R4, R23, UR9, R4, P3 ;  /* 0x0000000917047c25 */ /* 0x000fd000098e0404 */
.L_x_172:
[----:B------:R-:W-:Y:S01]  /*83e0*/  ISETP.NE.AND P1, PT, R2, 0x1, PT ;  /* 0x000000010200780c */ /* 0x000fe20003f25270 */
[----:B------:R-:W-:Y:S01]  /*83f0*/  ULDC UR4, c[0x0][0x648] ;  /* 0x0001920000047ab9 */ /* 0x000fe20000000800 */
[----:B------:R-:W-:Y:S01]  /*8400*/  LOP3.LUT R20, R20, UR20, RZ, 0xc0, !PT ;  /* 0x0000001414147c12 */ /* 0x000fe2000f8ec0ff */
[----:B------:R-:W-:Y:S01]  /*8410*/  IMAD.MOV R22, RZ, RZ, -R22 ;  /* 0x000000ffff167224 */ /* 0x000fe200078e0a16 */
[----:B------:R-:W-:Y:S01]  /*8420*/  SHF.R.U64 R5, R4, UR4, R5 ;  /* 0x0000000404057c19 */ /* 0x000fe20008001205 */
[----:B------:R-:W-:Y:S01]  /*8430*/  ULDC UR4, c[0x0][0x638] ;  /* 0x00018e0000047ab9 */ /* 0x000fe20000000800 */
[----:B------:R-:W-:Y:S01]  /*8440*/  LOP3.LUT R6, R9, UR19, RZ, 0xc0, !PT ;  /* 0x0000001309067c12 */ /* 0x000fe2000f8ec0ff */
[----:B------:R-:W-:Y:S02]  /*8450*/  ULDC UR5, c[0x0][0x610] ;  /* 0x0001840000057ab9 */ /* 0x000fe40000000800 */
[----:B------:R-:W-:Y:S02]  /*8460*/  IMAD.MOV R4, RZ, RZ, -R5 ;  /* 0x000000ffff047224 */ /* 0x000fe400078e0a05 */
[----:B------:R-:W-:-:S02]  /*8470*/  IMAD R20, R5, UR21, R20 ;  /* 0x0000001505147c24 */ /* 0x000fc4000f8e0214 */
[----:B0-----:R-:W-:Y:S02]  /*8480*/  @P1 IMAD R15, R21, R22, R14 ;  /* 0x00000016150f1224 */ /* 0x001fe400078e020e */
[----:B------:R-:W-:Y:S01]  /*8490*/  IMAD R19, R4, UR4, R19 ;  /* 0x0000000404137c24 */ /* 0x000fe2000f8e0213 */
[----:B------:R-:W-:Y:S01]  /*84a0*/  ULDC UR4, c[0x0][0x600] ;  /* 0x0001800000047ab9 */ /* 0x000fe20000000800 */
[----:B------:R-:W-:Y:S02]  /*84b0*/  IMAD R15, R20, UR5, R15 ;  /* 0x00000005140f7c24 */ /* 0x000fe4000f8e020f */
[----:B------:R-:W-:Y:S02]  /*84c0*/  IMAD R6, R19, UR4, R6 ;  /* 0x0000000413067c24 */ /* 0x000fe4000f8e0206 */
[----:B------:R-:W-:-:S03]  /*84d0*/  IMAD.MOV.U32 R4, RZ, RZ, 0x1 ;  /* 0x00000001ff047424 */ /* 0x000fc600078e00ff */
[----:B------:R-:W-:Y:S02]  /*84e0*/  SEL R20, R6, R15, !P1 ;  /* 0x0000000f06147207 */ /* 0x000fe40004800000 */
[----:B------:R-:W-:-:S07]  /*84f0*/  SEL R19, R15, R6, !P1 ;  /* 0x000000060f137207 */ /* 0x000fce0004800000 */
.L_x_170:
[----:B------:R-:W-:Y:S05]  /*8500*/  BSYNC B1 ;  /* 0x0000000000017941 */ /* 0x000fea0003800000 */
.L_x_169:
[----:B------:R-:W-:-:S13]  /*8510*/  LOP3.LUT P1, RZ, R4, 0xff, RZ, 0xc0, !PT ;  /* 0x000000ff04ff7812 */ /* 0x000fda000782c0ff */
[----:B------:R-:W-:Y:S05]  /*8520*/  @P1 BRA `(.L_x_173) ;  /* 0xfffffff400041947 */ /* 0x000fea000383ffff */
[----:B------:R-:W-:Y:S05]  /*8530*/  BSYNC B0 ;  /* 0x0000000000007941 */ /* 0x000fea0003800000 */
.L_x_161:
[----:B------:R-:W-:-:S03]  /*8540*/  UMOV UR4, 0xffffffff ;  /* 0xffffffff00047882 */ /* 0x000fc60000000000 */
[----:B------:R-:W-:Y:S05]  /*8550*/  BRA.DIV UR4, `(.L_x_174) ;  /* 0x0000000a04147947 */ /* 0x000fea000b800000 */
[----:B------:R-:W-:-:S13]  /*8560*/  ELECT P6, URZ, PT ;  /* 0x00000000003f782f */ /* 0x000fda00038c0000 */
.L_x_195:
[----:B------:R-:W-:Y:S04]  /*8570*/  BSSY B0, `(.L_x_175) ;  /* 0x000006a000007945 */ /* 0x000fe80003800000 */
[----:B------:R-:W-:Y:S05]  /*8580*/  @!P6 BRA `(.L_x_176) ;  /* 0x0000000400a0e947 */ /* 0x000fea0003800000 */
[----:B------:R-:W-:-:S04]  /*8590*/  LOP3.LUT R18, R18, 0x2, RZ, 0xfc, !PT ;  /* 0x0000000212127812 */ /* 0x000fc800078efcff */
[----:B------:R-:W-:-:S13]  /*85a0*/  ISETP.NE.AND P0, PT, R18, 0x3, PT ;  /* 0x000000031200780c */ /* 0x000fda0003f05270 */
[----:B------:R-:W-:Y:S05]  /*85b0*/  @!P0 BRA `(.L_x_177) ;  /* 0x0000000000048947 */ /* 0x000fea0003800000 */
[----:B------:R-:W-:Y:S01]  /*85c0*/  BPT.TRAP 0x1 ;  /* 0x000000040000795c */ /* 0x000fe20000300000 */
.L_x_177:
[----:B------:R-:W0:Y:S01]  /*85d0*/  S2R R3, SR_CgaCtaId ;  /* 0x0000000000037919 */ /* 0x000e220000008800 */
[----:B------:R-:W-:-:S04]  /*85e0*/  MOV R2, 0x400 ;  /* 0x0000040000027802 */ /* 0x000fc80000000f00 */
[----:B0-----:R-:W-:Y:S02]  /*85f0*/  LEA R3, R3, R2, 0x18 ;  /* 0x0000000203037211 */ /* 0x001fe400078ec0ff */
[----:B------:R-:W-:-:S03]  /*8600*/  SHF.L.U32 R2, R0, 0x1f, RZ ;  /* 0x0000001f00027819 */ /* 0x000fc600000006ff */
[----:B------:R-:W-:-:S04]  /*8610*/  VIADD R3, R3, 0x58 ;  /* 0x0000005803037836 */ /* 0x000fc80000000000 */
[C---:B------:R-:W-:Y:S02]  /*8620*/  IMAD R7, R12.reuse, 0x8, R3 ;  /* 0x000000080c077824 */ /* 0x040fe400078e0203 */
[----:B------:R-:W-:Y:S02]  /*8630*/  VIADD R12, R12, 0x1 ;  /* 0x000000010c0c7836 */ /* 0x000fe40000000000 */
[----:B------:R-:W0:Y:S03]  /*8640*/  SYNCS.PHASECHK.TRANS64.TRYWAIT P0, [R7+URZ], R2 ;  /* 0x00000002070075a7 */ /* 0x000e26000800017f */
[----:B------:R-:W-:-:S04]  /*8650*/  ISETP.NE.AND P1, PT, R12, 0xb, PT ;  /* 0x0000000b0c00780c */ /* 0x000fc80003f25270 */
[----:B------:R-:W-:Y:S02]  /*8660*/  SEL R5, RZ, 0x1, P1 ;  /* 0x00000001ff057807 */ /* 0x000fe40000800000 */
[----:B------:R-:W-:Y:S02]  /*8670*/  SEL R12, R12, RZ, P1 ;  /* 0x000000ff0c0c7207 */ /* 0x000fe40000800000 */
[----:B------:R-:W-:-:S03]  /*8680*/  LOP3.LUT R5, R0, R5, RZ, 0x3c, !PT ;  /* 0x0000000500057212 */ /* 0x000fc600078e3cff */
[----:B------:R-:W-:Y:S01]  /*8690*/  IMAD R9, R12, 0x8, R3 ;  /* 0x000000080c097824 */ /* 0x000fe200078e0203 */
[----:B------:R-:W-:Y:S01]  /*86a0*/  SHF.L.U32 R4, R5, 0x1f, RZ ;  /* 0x0000001f05047819 */ /* 0x000fe200000006ff */
[----:B0-----:R-:W-:Y:S06]  /*86b0*/  @!P0 BRA `(.L_x_178) ;  /* 0x0000000400dc8947 */ /* 0x001fec0003800000 */
.L_x_196:
[----:B------:R-:W1:Y:S01]  /*86c0*/  SYNCS.PHASECHK.TRANS64.TRYWAIT P0, [R9+URZ], R4 ;  /* 0x00000004090075a7 */ /* 0x000e62000800017f */
[----:B------:R-:W-:-:S05]  /*86d0*/  VIADD R0, R12, 0x1 ;  /* 0x000000010c007836 */ /* 0x000fca0000000000 */
[----:B------:R-:W-:-:S04]  /*86e0*/  ISETP.NE.AND P1, PT, R0, 0xb, PT ;  /* 0x0000000b0000780c */ /* 0x000fc80003f25270 */
[----:B0-----:R-:W-:Y:S02]  /*86f0*/  SEL R2, RZ, 0x1, P1 ;  /* 0x00000001ff027807 */ /* 0x001fe40000800000 */
[----:B------:R-:W-:Y:S02]  /*8700*/  SEL R0, R0, RZ, P1 ;  /* 0x000000ff00007207 */ /* 0x000fe40000800000 */
[----:B------:R-:W-:-:S03]  /*8710*/  LOP3.LUT R7, R5, R2, RZ, 0x3c, !PT ;  /* 0x0000000205077212 */ /* 0x000fc600078e3cff */
[----:B------:R-:W-:Y:S01]  /*8720*/  IMAD R6, R0, 0x8, R3 ;  /* 0x0000000800067824 */ /* 0x000fe200078e0203 */
[----:B------:R-:W-:Y:S01]  /*8730*/  SHF.L.U32 R5, R7, 0x1f, RZ ;  /* 0x0000001f07057819 */ /* 0x000fe200000006ff */
[----:B-1----:R-:W-:Y:S06]  /*8740*/  @!P0 BRA `(.L_x_179) ;  /* 0x0000000400cc8947 */ /* 0x002fec0003800000 */
.L_x_197:
[----:B------:R-:W1:Y:S01]  /*8750*/  SYNCS.PHASECHK.TRANS64.TRYWAIT P0, [R6+URZ], R5 ;  /* 0x00000005060075a7 */ /* 0x000e62000800017f */
[----:B------:R-:W-:-:S05]  /*8760*/  VIADD R0, R0, 0x1 ;  /* 0x0000000100007836 */ /* 0x000fca0000000000 */
[----:B------:R-:W-:-:S04]  /*8770*/  ISETP.NE.AND P1, PT, R0, 0xb, PT ;  /* 0x0000000b0000780c */ /* 0x000fc80003f25270 */
[----:B------:R-:W-:Y:S02]  /*8780*/  SEL R2, RZ, 0x1, P1 ;  /* 0x00000001ff027807 */ /* 0x000fe40000800000 */
[----:B------:R-:W-:Y:S02]  /*8790*/  SEL R0, R0, RZ, P1 ;  /* 0x000000ff00007207 */ /* 0x000fe40000800000 */
[----:B------:R-:W-:-:S03]  /*87a0*/  LOP3.LUT R7, R7, R2, RZ, 0x3c, !PT ;  /* 0x0000000207077212 */ /* 0x000fc600078e3cff */
[----:B0-----:R-:W-:Y:S01]  /*87b0*/  IMAD R9, R0, 0x8, R3 ;  /* 0x0000000800097824 */ /* 0x001fe200078e0203 */
[----:B------:R-:W-:Y:S01]  /*87c0*/  SHF.L.U32 R4, R7, 0x1f, RZ ;  /* 0x0000001f07047819 */ /* 0x000fe200000006ff */
[----:B-1----:R-:W-:Y:S06]  /*87d0*/  @!P0 BRA `(.L_x_180) ;  /* 0x0000000400bc8947 */ /* 0x002fec0003800000 */
.L_x_198:
        /* <DEDUP_REMOVED lines=9> */
.L_x_199:
        /* <DEDUP_REMOVED lines=9> */
.L_x_200:
        /* <DEDUP_REMOVED lines=9> */
.L_x_201:
        /* <DEDUP_REMOVED lines=9> */
.L_x_202:
        /* <DEDUP_REMOVED lines=9> */
.L_x_203:
        /* <DEDUP_REMOVED lines=9> */
.L_x_204:
[----:B------:R-:W1:Y:S01]  /*8b40*/  SYNCS.PHASECHK.TRANS64.TRYWAIT P0, [R9+URZ], R4 ;  /* 0x00000004090075a7 */ /* 0x000e62000800017f */
[----:B------:R-:W-:-:S05]  /*8b50*/  VIADD R0, R0, 0x1 ;  /* 0x0000000100007836 */ /* 0x000fca0000000000 */
[----:B------:R-:W-:-:S04]  /*8b60*/  ISETP.NE.AND P1, PT, R0, 0xb, PT ;  /* 0x0000000b0000780c */ /* 0x000fc80003f25270 */
[----:B------:R-:W-:Y:S02]  /*8b70*/  SEL R2, RZ, 0x1, P1 ;  /* 0x00000001ff027807 */ /* 0x000fe40000800000 */
[----:B------:R-:W-:Y:S02]  /*8b80*/  SEL R0, R0, RZ, P1 ;  /* 0x000000ff00007207 */ /* 0x000fe40000800000 */
[----:B------:R-:W-:Y:S01]  /*8b90*/  LOP3.LUT R2, R7, R2, RZ, 0x3c, !PT ;  /* 0x0000000207027212 */ /* 0x000fe200078e3cff */
[----:B-1----:R-:W-:Y:S06]  /*8ba0*/  @!P0 BRA `(.L_x_187) ;  /* 0x0000000400548947 */ /* 0x002fec0003800000 */
.L_x_205:
[----:B------:R-:W-:Y:S01]  /*8bb0*/  IMAD R3, R0, 0x8, R3 ;  /* 0x0000000800037824 */ /* 0x000fe200078e0203 */
[----:B------:R-:W-:-:S07]  /*8bc0*/  SHF.L.U32 R0, R2, 0x1f, RZ ;  /* 0x0000001f02007819 */ /* 0x000fce00000006ff */
.L_x_188:
[----:B--2---:R2:W3:Y:S02]  /*8bd0*/  SYNCS.PHASECHK.TRANS64.TRYWAIT P0, [R3+URZ], R0 ;  /* 0x00000000030075a7 */ /* 0x0044e4000800017f */
[----:B---3--:R-:W-:Y:S05]  /*8be0*/  @!P0 NANOSLEEP.SYNCS 0x989680 ;  /* 0x009896800000895d */ /* 0x008fea0003900000 */
[----:B------:R-:W3:Y:S02]  /*8bf0*/  @!P0 SYNCS.PHASECHK.TRANS64 P0, [R3+URZ], R0 ;  /* 0x00000000030085a7 */ /* 0x000ee4000800007f */
[----:B---3--:R-:W-:Y:S05]  /*8c00*/  @!P0 BRA `(.L_x_188) ;  /* 0xfffffffc00f08947 */ /* 0x008fea000383ffff */
.L_x_176:
[----:B------:R-:W-:Y:S05]  /*8c10*/  BSYNC B0 ;  /* 0x0000000000007941 */ /* 0x000fea0003800000 */
.L_x_175:
[----:B------:R-:W-:Y:S05]  /*8c20*/  EXIT ;  /* 0x000000000000794d */ /* 0x000fea0003800000 */
.L_x_18:
[----:B-1----:R1:W2:Y:S02]  /*8c30*/  SYNCS.PHASECHK.TRANS64.TRYWAIT P1, [R3+URZ], R0 ;  /* 0x00000000030075a7 */ /* 0x0022a4000802017f */
[----:B--2---:R-:W-:Y:S05]  /*8c40*/  @!P1 NANOSLEEP.SYNCS 0x989680 ;  /* 0x009896800000995d */ /* 0x004fea0003900000 */
[----:B------:R-:W2:Y:S02]  /*8c50*/  @!P1 SYNCS.PHASECHK.TRANS64 P1, [R3+URZ], R0 ;  /* 0x00000000030095a7 */ /* 0x000ea4000802007f */
[----:B--2---:R-:W-:Y:S05]  /*8c60*/  @!P1 BRA `(.L_x_18) ;  /* 0xfffffffc00f09947 */ /* 0x004fea000383ffff */
[----:B------:R-:W-:Y:S05]  /*8c70*/  BRA `(.L_x_17) ;  /* 0xffffff8800547947 */ /* 0x000fea000383ffff */
.L_x_23:
[----:B-1----:R-:W-:-:S04]  /*8c80*/  IMAD.U32 R4, RZ, RZ, UR4 ;  /* 0x00000004ff047e24 */ /* 0x002fc8000f8e00ff */
[----:B------:R1:W2:Y:S03]  /*8c90*/  SYNCS.PHASECHK.TRANS64.TRYWAIT P1, [R4+URZ], R3 ;  /* 0x00000003040075a7 */ /* 0x0002a6000802017f */
[----:B--2---:R-:W-:Y:S05]  /*8ca0*/  @!P1 NANOSLEEP.SYNCS 0x989680 ;  /* 0x009896800000995d */ /* 0x004fea0003900000 */
[----:B------:R-:W2:Y:S02]  /*8cb0*/  @!P1 SYNCS.PHASECHK.TRANS64 P1, [R4+URZ], R3 ;  /* 0x00000003040095a7 */ /* 0x000ea4000802007f */
[----:B--2---:R-:W-:Y:S05]  /*8cc0*/  @!P1 BRA `(.L_x_23) ;  /* 0xfffffffc00ec9947 */ /* 0x004fea000383ffff */
[----:B------:R-:W-:Y:S05]  /*8cd0*/  BRA `(.L_x_22) ;  /* 0xffffff8c00147947 */ /* 0x000fea000383ffff */
.L_x_162:
[----:B------:R-:W-:Y:S01]  /*8ce0*/  BSSY B1, `(.L_x_189) ;  /* 0x0000006000017945 */ /* 0x000fe20003800000 */
[----:B------:R-:W-:-:S07]  /*8cf0*/  IMAD.MOV.U32 R15, RZ, RZ, -0x1 ;  /* 0xffffffffff0f7424 */ /* 0x000fce00078e00ff */
[----:B------:R-:W-:Y:S05]  /*8d00*/  WARPSYNC.COLLECTIVE R15, `(.L_x_190) ;  /* 0x000000000f0c7348 */ /* 0x000fea0003c00000 */
[----:B------:R-:W-:Y:S02]  /*8d10*/  ELECT P6, UR62, PT ;  /* 0x00000000003e782f */ /* 0x000fe400038c0000 */
[----:B------:R-:W-:Y:S01]  /*8d20*/  MOV R14, UR62 ;  /* 0x0000003e000e7c02 */ /* 0x000fe20008000f00 */
[----:B------:R-:W-:Y:S10]  /*8d30*/  ENDCOLLECTIVE ;  /* 0x000000000000791b */ /* 0x000ff40003800000 */
.L_x_190:
[----:B------:R-:W-:Y:S05]  /*8d40*/  BSYNC B1 ;  /* 0x0000000000017941 */ /* 0x000fea0003800000 */
.L_x_189:
[----:B------:R-:W-:Y:S05]  /*8d50*/  BRA `(.L_x_191) ;  /* 0xffffffec00047947 */ /* 0x000fea000383ffff */
.L_x_165:
[----:B0-----:R0:W1:Y:S02]  /*8d60*/  SYNCS.PHASECHK.TRANS64.TRYWAIT P1, [R14+URZ+0x58], R7 ;  /* 0x000058070e0075a7 */ /* 0x001064000802017f */
[----:B-1----:R-:W-:Y:S05]  /*8d70*/  @!P1 NANOSLEEP.SYNCS 0x989680 ;  /* 0x009896800000995d */ /* 0x002fea0003900000 */
[----:B------:R-:W1:Y:S02]  /*8d80*/  @!P1 SYNCS.PHASECHK.TRANS64 P1, [R14+URZ+0x58], R7 ;  /* 0x000058070e0095a7 */ /* 0x000e64000802007f */
[----:B-1----:R-:W-:Y:S05]  /*8d90*/  @!P1 BRA `(.L_x_165) ;  /* 0xfffffffc00f09947 */ /* 0x002fea000383ffff */
[----:B------:R-:W-:Y:S05]  /*8da0*/  BRA `(.L_x_192) ;  /* 0xffffffec00487947 */ /* 0x000fea000383ffff */
.L_x_174:
[----:B------:R-:W-:Y:S01]  /*8db0*/  BSSY B0, `(.L_x_193) ;  /* 0x0000006000007945 */ /* 0x000fe20003800000 */
[----:B------:R-:W-:-:S07]  /*8dc0*/  IMAD.MOV.U32 R15, RZ, RZ, -0x1 ;  /* 0xffffffffff0f7424 */ /* 0x000fce00078e00ff */
[----:B------:R-:W-:Y:S05]  /*8dd0*/  WARPSYNC.COLLECTIVE R15, `(.L_x_194) ;  /* 0x000000000f0c7348 */ /* 0x000fea0003c00000 */
[----:B------:R-:W-:Y:S02]  /*8de0*/  ELECT P6, UR62, PT ;  /* 0x00000000003e782f */ /* 0x000fe400038c0000 */
[----:B------:R-:W-:Y:S01]  /*8df0*/  MOV R14, UR62 ;  /* 0x0000003e000e7c02 */ /* 0x000fe20008000f00 */
[----:B------:R-:W-:Y:S10]  /*8e00*/  ENDCOLLECTIVE ;  /* 0x000000000000791b */ /* 0x000ff40003800000 */
.L_x_194:
[----:B------:R-:W-:Y:S05]  /*8e10*/  BSYNC B0 ;  /* 0x0000000000007941 */ /* 0x000fea0003800000 */
.L_x_193:
[----:B------:R-:W-:Y:S05]  /*8e20*/  BRA `(.L_x_195) ;  /* 0xfffffff400d07947 */ /* 0x000fea000383ffff */
.L_x_178:
[----:B0-----:R0:W1:Y:S02]  /*8e30*/  SYNCS.PHASECHK.TRANS64.TRYWAIT P0, [R7+URZ], R2 ;  /* 0x00000002070075a7 */ /* 0x001064000800017f */
[----:B-1----:R-:W-:Y:S05]  /*8e40*/  @!P0 NANOSLEEP.SYNCS 0x989680 ;  /* 0x009896800000895d */ /* 0x002fea0003900000 */
[----:B------:R-:W1:Y:S02]  /*8e50*/  @!P0 SYNCS.PHASECHK.TRANS64 P0, [R7+URZ], R2 ;  /* 0x00000002070085a7 */ /* 0x000e64000800007f */
[----:B-1----:R-:W-:Y:S05]  /*8e60*/  @!P0 BRA `(.L_x_178) ;  /* 0xfffffffc00f08947 */ /* 0x002fea000383ffff */
[----:B------:R-:W-:Y:S05]  /*8e70*/  BRA `(.L_x_196) ;  /* 0xfffffff800107947 */ /* 0x000fea000383ffff */
.L_x_179:
[----:B0-----:R0:W1:Y:S02]  /*8e80*/  SYNCS.PHASECHK.TRANS64.TRYWAIT P0, [R9+URZ], R4 ;  /* 0x00000004090075a7 */ /* 0x001064000800017f */
[----:B-1----:R-:W-:Y:S05]  /*8e90*/  @!P0 NANOSLEEP.SYNCS 0x989680 ;  /* 0x009896800000895d */ /* 0x002fea0003900000 */
[----:B------:R-:W1:Y:S02]  /*8ea0*/  @!P0 SYNCS.PHASECHK.TRANS64 P0, [R9+URZ], R4 ;  /* 0x00000004090085a7 */ /* 0x000e64000800007f */
[----:B-1----:R-:W-:Y:S05]  /*8eb0*/  @!P0 BRA `(.L_x_179) ;  /* 0xfffffffc00f08947 */ /* 0x002fea000383ffff */
[----:B------:R-:W-:Y:S05]  /*8ec0*/  BRA `(.L_x_197) ;  /* 0xfffffff800207947 */ /* 0x000fea000383ffff */
.L_x_180:
[----:B0-----:R0:W1:Y:S02]  /*8ed0*/  SYNCS.PHASECHK.TRANS64.TRYWAIT P0, [R6+URZ], R5 ;  /* 0x00000005060075a7 */ /* 0x001064000800017f */
[----:B-1----:R-:W-:Y:S05]  /*8ee0*/  @!P0 NANOSLEEP.SYNCS 0x989680 ;  /* 0x009896800000895d */ /* 0x002fea0003900000 */
[----:B------:R-:W1:Y:S02]  /*8ef0*/  @!P0 SYNCS.PHASECHK.TRANS64 P0, [R6+URZ], R5 ;  /* 0x00000005060085a7 */ /* 0x000e64000800007f */
[----:B-1----:R-:W-:Y:S05]  /*8f00*/  @!P0 BRA `(.L_x_180) ;  /* 0xfffffffc00f08947 */ /* 0x002fea000383ffff */
[----:B------:R-:W-:Y:S05]  /*8f10*/  BRA `(.L_x_198) ;  /* 0xfffffff800307947 */ /* 0x000fea000383ffff */
.L_x_181:
[----:B0-----:R0:W1:Y:S02]  /*8f20*/  SYNCS.PHASECHK.TRANS64.TRYWAIT P0, [R9+URZ], R4 ;  /* 0x00000004090075a7 */ /* 0x001064000800017f */
[----:B-1----:R-:W-:Y:S05]  /*8f30*/  @!P0 NANOSLEEP.SYNCS 0x989680 ;  /* 0x009896800000895d */ /* 0x002fea0003900000 */
[----:B------:R-:W1:Y:S02]  /*8f40*/  @!P0 SYNCS.PHASECHK.TRANS64 P0, [R9+URZ], R4 ;  /* 0x00000004090085a7 */ /* 0x000e64000800007f */
[----:B-1----:R-:W-:Y:S05]  /*8f50*/  @!P0 BRA `(.L_x_181) ;  /* 0xfffffffc00f08947 */ /* 0x002fea000383ffff */
[----:B------:R-:W-:Y:S05]  /*8f60*/  BRA `(.L_x_199) ;  /* 0xfffffff800407947 */ /* 0x000fea000383ffff */
.L_x_182:
[----:B0-----:R0:W1:Y:S02]  /*8f70*/  SYNCS.PHASECHK.TRANS64.TRYWAIT P0, [R6+URZ], R5 ;  /* 0x00000005060075a7 */ /* 0x001064000800017f */
[----:B-1----:R-:W-:Y:S05]  /*8f80*/  @!P0 NANOSLEEP.SYNCS 0x989680 ;  /* 0x009896800000895d */ /* 0x002fea0003900000 */
[----:B------:R-:W1:Y:S02]  /*8f90*/  @!P0 SYNCS.PHASECHK.TRANS64 P0, [R6+URZ], R5 ;  /* 0x00000005060085a7 */ /* 0x000e64000800007f */
[----:B-1----:R-:W-:Y:S05]  /*8fa0*/  @!P0 BRA `(.L_x_182) ;  /* 0xfffffffc00f08947 */ /* 0x002fea000383ffff */
[----:B------:R-:W-:Y:S05]  /*8fb0*/  BRA `(.L_x_200) ;  /* 0xfffffff800507947 */ /* 0x000fea000383ffff */
.L_x_183:
[----:B0-----:R0:W1:Y:S02]  /*8fc0*/  SYNCS.PHASECHK.TRANS64.TRYWAIT P0, [R9+URZ], R4 ;  /* 0x00000004090075a7 */ /* 0x001064000800017f */
[----:B-1----:R-:W-:Y:S05]  /*8fd0*/  @!P0 NANOSLEEP.SYNCS 0x989680 ;  /* 0x009896800000895d */ /* 0x002fea0003900000 */
[----:B------:R-:W1:Y:S02]  /*8fe0*/  @!P0 SYNCS.PHASECHK.TRANS64 P0, [R9+URZ], R4 ;  /* 0x00000004090085a7 */ /* 0x000e64000800007f */
[----:B-1----:R-:W-:Y:S05]  /*8ff0*/  @!P0 BRA `(.L_x_183) ;  /* 0xfffffffc00f08947 */ /* 0x002fea000383ffff */
[----:B------:R-:W-:Y:S05]  /*9000*/  BRA `(.L_x_201) ;  /* 0xfffffff800607947 */ /* 0x000fea000383ffff */
.L_x_184:
[----:B0-----:R0:W1:Y:S02]  /*9010*/  SYNCS.PHASECHK.TRANS64.TRYWAIT P0, [R6+URZ], R5 ;  /* 0x00000005060075a7 */ /* 0x001064000800017f */
[----:B-1----:R-:W-:Y:S05]  /*9020*/  @!P0 NANOSLEEP.SYNCS 0x989680 ;  /* 0x009896800000895d */ /* 0x002fea0003900000 */
[----:B------:R-:W1:Y:S02]  /*9030*/  @!P0 SYNCS.PHASECHK.TRANS64 P0, [R6+URZ], R5 ;  /* 0x00000005060085a7 */ /* 0x000e64000800007f */
[----:B-1----:R-:W-:Y:S05]  /*9040*/  @!P0 BRA `(.L_x_184) ;  /* 0xfffffffc00f08947 */ /* 0x002fea000383ffff */
[----:B------:R-:W-:Y:S05]  /*9050*/  BRA `(.L_x_202) ;  /* 0xfffffff800707947 */ /* 0x000fea000383ffff */
.L_x_185:
[----:B0-----:R0:W1:Y:S02]  /*9060*/  SYNCS.PHASECHK.TRANS64.TRYWAIT P0, [R9+URZ], R4 ;  /* 0x00000004090075a7 */ /* 0x001064000800017f */
[----:B-1----:R-:W-:Y:S05]  /*9070*/  @!P0 NANOSLEEP.SYNCS 0x989680 ;  /* 0x009896800000895d */ /* 0x002fea0003900000 */
[----:B------:R-:W1:Y:S02]  /*9080*/  @!P0 SYNCS.PHASECHK.TRANS64 P0, [R9+URZ], R4 ;  /* 0x00000004090085a7 */ /* 0x000e64000800007f */
[----:B-1----:R-:W-:Y:S05]  /*9090*/  @!P0 BRA `(.L_x_185) ;  /* 0xfffffffc00f08947 */ /* 0x002fea000383ffff */
[----:B------:R-:W-:Y:S05]  /*90a0*/  BRA `(.L_x_203) ;  /* 0xfffffff800807947 */ /* 0x000fea000383ffff */
.L_x_186:
[----:B0-----:R0:W1:Y:S02]  /*90b0*/  SYNCS.PHASECHK.TRANS64.TRYWAIT P0, [R6+URZ], R5 ;  /* 0x00000005060075a7 */ /* 0x001064000800017f */
[----:B-1----:R-:W-:Y:S05]  /*90c0*/  @!P0 NANOSLEEP.SYNCS 0x989680 ;  /* 0x009896800000895d */ /* 0x002fea0003900000 */
[----:B------:R-:W1:Y:S02]  /*90d0*/  @!P0 SYNCS.PHASECHK.TRANS64 P0, [R6+URZ], R5 ;  /* 0x00000005060085a7 */ /* 0x000e64000800007f */
[----:B-1----:R-:W-:Y:S05]  /*90e0*/  @!P0 BRA `(.L_x_186) ;  /* 0xfffffffc00f08947 */ /* 0x002fea000383ffff */
[----:B------:R-:W-:Y:S05]  /*90f0*/  BRA `(.L_x_204) ;  /* 0xfffffff800907947 */ /* 0x000fea000383ffff */
.L_x_187:
[----:B-1----:R1:W2:Y:S02]  /*9100*/  SYNCS.PHASECHK.TRANS64.TRYWAIT P0, [R9+URZ], R4 ;  /* 0x00000004090075a7 */ /* 0x0022a4000800017f */
[----:B--2---:R-:W-:Y:S05]  /*9110*/  @!P0 NANOSLEEP.SYNCS 0x989680 ;  /* 0x009896800000895d */ /* 0x004fea0003900000 */
[----:B------:R-:W2:Y:S02]  /*9120*/  @!P0 SYNCS.PHASECHK.TRANS64 P0, [R9+URZ], R4 ;  /* 0x00000004090085a7 */ /* 0x000ea4000800007f */
[----:B--2---:R-:W-:Y:S05]  /*9130*/  @!P0 BRA `(.L_x_187) ;  /* 0xfffffffc00f08947 */ /* 0x004fea000383ffff */
[----:B------:R-:W-:Y:S05]  /*9140*/  BRA `(.L_x_205) ;  /* 0xfffffff800987947 */ /* 0x000fea000383ffff */
.L_x_206:
[----:B------:R-:W-:-:S00]  /*9150*/  BRA `(.L_x_206) ;  /* 0xfffffffc00fc7947 */ /* 0x000fc0000383ffff */
[----:B------:R-:W-:-:S00]  /*9160*/  NOP ;  /* 0x0000000000007918 */ /* 0x000fc00000000000 */
        /* <DEDUP_REMOVED lines=9> */
.L_x_207:


//--------------------- .nv.global.init           --------------------------
	.section	.nv.global.init,"aw",@progbits
.nv.global.init:
	.type		$str$22,@object
	.size		$str$22,($str$23 - $str$22)
$str$22:
        /*0000*/ 	.byte	0x6b, 0x5f, 0x74, 0x69, 0x6c, 0x65, 0x5f, 0x63, 0x6f, 0x75, 0x6e, 0x74, 0x20, 0x3e, 0x3d, 0x20
        /*0010*/ 	.byte	0x31, 0x00
	.type		$str$23,@object
	.size		$str$23,(__unnamed_1 - $str$23)
$str$23:
        /*0012*/ 	.byte	0x2f, 0x74, 0x6d, 0x70, 0x2f, 0x63, 0x75, 0x74, 0x6c, 0x61, 0x73, 0x73, 0x5f, 0x73, 0x77, 0x65
        /*0022*/ 	.byte	0x65, 0x70, 0x5f, 0x73, 0x72, 0x63, 0x2f, 0x69, 0x6e, 0x63, 0x6c, 0x75, 0x64, 0x65, 0x2f, 0x63
        /*0032*/ 	.byte	0x75, 0x74, 0x6c, 0x61, 0x73, 0x73, 0x2f, 0x67, 0x65, 0x6d, 0x6d, 0x2f, 0x63, 0x6f, 0x6c, 0x6c
        /*0042*/ 	.byte	0x65, 0x63, 0x74, 0x69, 0x76, 0x65, 0x2f, 0x73, 0x6d, 0x39, 0x30, 0x5f, 0x6d, 0x6d, 0x61, 0x5f
        /*0052*/ 	.byte	0x74, 0x6d, 0x61, 0x5f, 0x67, 0x6d, 0x6d, 0x61, 0x5f, 0x73, 0x73, 0x5f, 0x77, 0x61, 0x72, 0x70
        /*0062*/ 	.byte	0x73, 0x70, 0x65, 0x63, 0x69, 0x61, 0x6c, 0x69, 0x7a, 0x65, 0x64, 0x2e, 0x68, 0x70, 0x70, 0x00
	.type		__unnamed_1,@object
	.size		__unnamed_1,(.L_0 - __unnamed_1)
__unnamed_1:
        /*0072*/ 	.byte	0x76, 0x6f, 0x69, 0x64, 0x20, 0x63, 0x75, 0x74, 0x6c, 0x61, 0x73, 0x73, 0x3a, 0x3a, 0x67, 0x65
        /* <DEDUP_REMOVED lines=180> */
        /*0bc2*/ 	.byte	0x74, 0x69, 0x74, 0x79, 0x5d, 0x00
.L_0:


//--------------------- .nv.shared._ZN7cutlass13device_kernelINS_4gemm6kernel13GemmUniversalIN4cute5tupleIJiiiiEEENS1_10collective13CollectiveMmaINS1_34MainloopSm90TmaGmmaWarpSpecializedILi11ENS5_IJNS4_1CILi1EEESB_SB_EEENS1_35KernelTmaWarpSpecializedCooperativeEEENS5_IJNSA_ILi256EEENSA_ILi64EEENSA_ILi32EEEEEENS_10bfloat16_tENS5_IJSB_llEEESJ_SK_NS4_8TiledMMAINS4_8MMA_AtomIJNS4_4SM904GMMA27MMA_64x64x16_F32BF16BF16_SSILNSO_5MajorE1ELSQ_1ELNSO_7ScaleInE1ELSR_1EEEEEENS4_6LayoutINS5_IJNSA_ILi2EEESB_SB_EEENS5_IJSB_NSA_ILi0EEESX_EEEEENS5_IJNS4_10UnderscoreES10_S10_EEEEENS4_13SM90_TMA_LOADENS4_14ComposedLayoutINS4_7SwizzleILi3ELi4ELi3EEENS4_18smem_ptr_flag_bitsILi16EEENSU_INS5_IJSG_NSA_ILi8EEEEEENS5_IJSB_SG_EEEEEEEvNS4_8identityES13_S1D_vS1E_EENS_8epilogue10collective6detail29Sm90TmaWarpSpecializedAdapterINS1H_15DefaultEpilogueISJ_NS5_IJlSB_lEEES1L_NS1G_6thread17LinearCombinationISJ_Li1EffLNS1M_9ScaleType4KindE0ELNS_15FloatRoundStyleE2ESJ_EENS1_15EpilogueDefaultEEEEEvvEEEEvNT_6ParamsE --------------------------
	.section	.nv.shared._ZN7cutlass13device_kernelINS_4gemm6kernel13GemmUniversalIN4cute5tupleIJiiiiEEENS1_10collective13CollectiveMmaINS1_34MainloopSm90TmaGmmaWarpSpecializedILi11ENS5_IJNS4_1CILi1EEESB_SB_EEENS1_35KernelTmaWarpSpecializedCooperativeEEENS5_IJNSA_ILi256EEENSA_ILi64EEENSA_ILi32EEEEEENS_10bfloat16_tENS5_IJSB_llEEESJ_SK_NS4_8TiledMMAINS4_8MMA_AtomIJNS4_4SM904GMMA27MMA_64x64x16_F32BF16BF16_SSILNSO_5MajorE1ELSQ_1ELNSO_7ScaleInE1ELSR_1EEEEEENS4_6LayoutINS5_IJNSA_ILi2EEESB_SB_EEENS5_IJSB_NSA_ILi0EEESX_EEEEENS5_IJNS4_10UnderscoreES10_S10_EEEEENS4_13SM90_TMA_LOADENS4_14ComposedLayoutINS4_7SwizzleILi3ELi4ELi3EEENS4_18smem_ptr_flag_bitsILi16EEENSU_INS5_IJSG_NSA_ILi8EEEEEENS5_IJSB_SG_EEEEEEEvNS4_8identityES13_S1D_vS1E_EENS_8epilogue10collective6detail29Sm90TmaWarpSpecializedAdapterINS1H_15DefaultEpilogueISJ_NS5_IJlSB_lEEES1L_NS1G_6thread17LinearCombinationISJ_Li1EffLNS1M_9ScaleType4KindE0ELNS_15FloatRoundStyleE2ESJ_EENS1_15EpilogueDefaultEEEEEvvEEEEvNT_6ParamsE,"aw",@nobits
	.sectionflags	@""
	.align	16
	.zero		1024


//--------------------- .nv.shared.reserved.0     --------------------------
	.section	.nv.shared.reserved.0,"aw",@nobits
	.weak		__nv_reservedSMEM_offset_0_alias
	.size		__nv_reservedSMEM_offset_0_alias, 0, 0
	.other		__nv_reservedSMEM_offset_0_alias,@"STO_CUDA_RESERVED_SHARED STV_DEFAULT"
__nv_reservedSMEM_offset_0_alias:
	.zero		0


//--------------------- .nv.global                --------------------------
	.section	.nv.global,"aw",@nobits
.nv.global:
	.type		_ZN40_INTERNAL_01a0970a_4_k_cu_bc658539_262094cute1_E,@object
	.size		_ZN40_INTERNAL_01a0970a_4_k_cu_bc658539_262094cute1_E,(_ZN40_INTERNAL_01a0970a_4_k_cu_bc658539_262094cuda3std3__45__cpo6cbeginE - _ZN40_INTERNAL_01a0970a_4_k_cu_bc658539_262094cute1_E)
_ZN40_INTERNAL_01a0970a_4_k_cu_bc658539_262094cute1_E:
	.zero		1
	.type		_ZN40_INTERNAL_01a0970a_4_k_cu_bc658539_262094cuda3std3__45__cpo6cbeginE,@object
	.size		_ZN40_INTERNAL_01a0970a_4_k_cu_bc658539_262094cuda3std3__45__cpo6cbeginE,(_ZN40_INTERNAL_01a0970a_4_k_cu_bc658539_262094cuda3std3__48in_placeE - _ZN40_INTERNAL_01a0970a_4_k_cu_bc658539_262094cuda3std3__45__cpo6cbeginE)
_ZN40_INTERNAL_01a0970a_4_k_cu_bc658539_262094cuda3std3__45__cpo6cbeginE:
	.zero		1
	.type		_ZN40_INTERNAL_01a0970a_4_k_cu_bc658539_262094cuda3std3__48in_placeE,@object
	.size		_ZN40_INTERNAL_01a0970a_4_k_cu_bc658539_262094cuda3std3__48in_placeE,(_ZN40_INTERNAL_01a0970a_4_k_cu_bc658539_262094cuda3std6ranges3__45__cpo9iter_moveE - _ZN40_INTERNAL_01a0970a_4_k_cu_bc658539_262094cuda3std3__48in_placeE)
_ZN40_INTERNAL_01a0970a_4_k_cu_bc658539_262094cuda3std3__48in_placeE:
	.zero		1
	.type		_ZN40_INTERNAL_01a0970a_4_k_cu_bc658539_262094cuda3std6ranges3__45__cpo9iter_moveE,@object
	.size		_ZN40_INTERNAL_01a0970a_4_k_cu_bc658539_262094cuda3std6ranges3__45__cpo9iter_moveE,(_ZN40_INTERNAL_01a0970a_4_k_cu_bc658539_262094cuda3std3__45__cpo5beginE - _ZN40_INTERNAL_01a0970a_4_k_cu_bc658539_262094cuda3std6ranges3__45__cpo9iter_moveE)
_ZN40_INTERNAL_01a0970a_4_k_cu_bc658539_262094cuda3std6ranges3__45__cpo9iter_moveE:
	.zero		1
	.type		_ZN40_INTERNAL_01a0970a_4_k_cu_bc658539_262094cuda3std3__45__cpo5beginE,@object
	.size		_ZN40_INTERNAL_01a0970a_4_k_cu_bc658539_262094cuda3std3__45__cpo5beginE,(_ZN40_INTERNAL_01a0970a_4_k_cu_bc658539_262094cuda3std3__442_GLOBAL__N__01a0970a_4_k_cu_bc658539_262096ignoreE - _ZN40_INTERNAL_01a0970a_4_k_cu_bc658539_262094cuda3std3__45__cpo5beginE)
_ZN40_INTERNAL_01a0970a_4_k_cu_bc658539_262094cuda3std3__45__cpo5beginE:
	.zero		1
	.type		_ZN40_INTERNAL_01a0970a_4_k_cu_bc658539_262094cuda3std3__442_GLOBAL__N__01a0970a_4_k_cu_bc658539_262096ignoreE,@object
	.size		_ZN40_INTERNAL_01a0970a_4_k_cu_bc658539_262094cuda3std3__442_GLOBAL__N__01a0970a_4_k_cu_bc658539_262096ignoreE,(_ZN40_INTERNAL_01a0970a_4_k_cu_bc658539_262094cute7productE - _ZN40_INTERNAL_01a0970a_4_k_cu_bc658539_262094cuda3std3__442_GLOBAL__N__01a0970a_4_k_cu_bc658539_262096ignoreE)
_ZN40_INTERNAL_01a0970a_4_k_cu_bc658539_262094cuda3std3__442_GLOBAL__N__01a0970a_4_k_cu_bc658539_262096ignoreE:
	.zero		1
	.type		_ZN40_INTERNAL_01a0970a_4_k_cu_bc658539_262094cute7productE,@object
	.size		_ZN40_INTERNAL_01a0970a_4_k_cu_bc658539_262094cute7productE,(_ZN40_INTERNAL_01a0970a_4_k_cu_bc658539_262094cuda3std3__45__cpo3endE - _ZN40_INTERNAL_01a0970a_4_k_cu_bc658539_262094cute7productE)
_ZN40_INTERNAL_01a0970a_4_k_cu_bc658539_262094cute7productE:
	.zero		1
	.type		_ZN40_INTERNAL_01a0970a_4_k_cu_bc658539_262094cuda3std3__45__cpo3endE,@object
	.size		_ZN40_INTERNAL_01a0970a_4_k_cu_bc658539_262094cuda3std3__45__cpo3endE,(_ZN40_INTERNAL_01a0970a_4_k_cu_bc658539_262094cuda3std3__419piecewise_constructE - _ZN40_INTERNAL_01a0970a_4_k_cu_bc658539_262094cuda3std3__45__cpo3endE)
_ZN40_INTERNAL_01a0970a_4_k_cu_bc658539_262094cuda3std3__45__cpo3endE:
	.zero		1
	.type		_ZN40_INTERNAL_01a0970a_4_k_cu_bc658539_262094cuda3std3__419piecewise_constructE,@object
	.size		_ZN40_INTERNAL_01a0970a_4_k_cu_bc658539_262094cuda3std3__419piecewise_constructE,(_ZN40_INTERNAL_01a0970a_4_k_cu_bc658539_262094cuda3std3__45__cpo4cendE - _ZN40_INTERNAL_01a0970a_4_k_cu_bc658539_262094cuda3std3__419piecewise_constructE)
_ZN40_INTERNAL_01a0970a_4_k_cu_bc658539_262094cuda3std3__419piecewise_constructE:
	.zero		1
	.type		_ZN40_INTERNAL_01a0970a_4_k_cu_bc658539_262094cuda3std3__45__cpo4cendE,@object
	.size		_ZN40_INTERNAL_01a0970a_4_k_cu_bc658539_262094cuda3std3__45__cpo4cendE,(_ZN40_INTERNAL_01a0970a_4_k_cu_bc658539_262094cuda3std6ranges3__45__cpo4swapE - _ZN40_INTERNAL_01a0970a_4_k_cu_bc658539_262094cuda3std3__45__cpo4cendE)
_ZN40_INTERNAL_01a0970a_4_k_cu_bc658539_262094cuda3std3__45__cpo4cendE:
	.zero		1
	.type		_ZN40_INTERNAL_01a0970a_4_k_cu_bc658539_262094cuda3std6ranges3__45__cpo4swapE,@object
	.size		_ZN40_INTERNAL_01a0970a_4_k_cu_bc658539_262094cuda3std6ranges3__45__cpo4swapE,(.L_8 - _ZN40_INTERNAL_01a0970a_4_k_cu_bc658539_262094cuda3std6ranges3__45__cpo4swapE)
_ZN40_INTERNAL_01a0970a_4_k_cu_bc658539_262094cuda3std6ranges3__45__cpo4swapE:
	.zero		1
.L_8:


//--------------------- .nv.constant0._ZN7cutlass13device_kernelINS_4gemm6kernel13GemmUniversalIN4cute5tupleIJiiiiEEENS1_10collective13CollectiveMmaINS1_34MainloopSm90TmaGmmaWarpSpecializedILi11ENS5_IJNS4_1CILi1EEESB_SB_EEENS1_35KernelTmaWarpSpecializedCooperativeEEENS5_IJNSA_ILi256EEENSA_ILi64EEENSA_ILi32EEEEEENS_10bfloat16_tENS5_IJSB_llEEESJ_SK_NS4_8TiledMMAINS4_8MMA_AtomIJNS4_4SM904GMMA27MMA_64x64x16_F32BF16BF16_SSILNSO_5MajorE1ELSQ_1ELNSO_7ScaleInE1ELSR_1EEEEEENS4_6LayoutINS5_IJNSA_ILi2EEESB_SB_EEENS5_IJSB_NSA_ILi0EEESX_EEEEENS5_IJNS4_10UnderscoreES10_S10_EEEEENS4_13SM90_TMA_LOADENS4_14ComposedLayoutINS4_7SwizzleILi3ELi4ELi3EEENS4_18smem_ptr_flag_bitsILi16EEENSU_INS5_IJSG_NSA_ILi8EEEEEENS5_IJSB_SG_EEEEEEEvNS4_8identityES13_S1D_vS1E_EENS_8epilogue10collective6detail29Sm90TmaWarpSpecializedAdapterINS1H_15DefaultEpilogueISJ_NS5_IJlSB_lEEES1L_NS1G_6thread17LinearCombinationISJ_Li1EffLNS1M_9ScaleType4KindE0ELNS_15FloatRoundStyleE2ESJ_EENS1_15EpilogueDefaultEEEEEvvEEEEvNT_6ParamsE --------------------------
	.section	.nv.constant0._ZN7cutlass13device_kernelINS_4gemm6kernel13GemmUniversalIN4cute5tupleIJiiiiEEENS1_10collective13CollectiveMmaINS1_34MainloopSm90TmaGmmaWarpSpecializedILi11ENS5_IJNS4_1CILi1EEESB_SB_EEENS1_35KernelTmaWarpSpecializedCooperativeEEENS5_IJNSA_ILi256EEENSA_ILi64EEENSA_ILi32EEEEEENS_10bfloat16_tENS5_IJSB_llEEESJ_SK_NS4_8TiledMMAINS4_8MMA_AtomIJNS4_4SM904GMMA27MMA_64x64x16_F32BF16BF16_SSILNSO_5MajorE1ELSQ_1ELNSO_7ScaleInE1ELSR_1EEEEEENS4_6LayoutINS5_IJNSA_ILi2EEESB_SB_EEENS5_IJSB_NSA_ILi0EEESX_EEEEENS5_IJNS4_10UnderscoreES10_S10_EEEEENS4_13SM90_TMA_LOADENS4_14ComposedLayoutINS4_7SwizzleILi3ELi4ELi3EEENS4_18smem_ptr_flag_bitsILi16EEENSU_INS5_IJSG_NSA_ILi8EEEEEENS5_IJSB_SG_EEEEEEEvNS4_8identityES13_S1D_vS1E_EENS_8epilogue10collective6detail29Sm90TmaWarpSpecializedAdapterINS1H_15DefaultEpilogueISJ_NS5_IJlSB_lEEES1L_NS1G_6thread17LinearCombinationISJ_Li1EffLNS1M_9ScaleType4KindE0ELNS_15FloatRoundStyleE2ESJ_EENS1_15EpilogueDefaultEEEEEvvEEEEvNT_6ParamsE,"a",@progbits
	.sectionflags	@""
	.align	4
.nv.constant0._ZN7cutlass13device_kernelINS_4gemm6kernel13GemmUniversalIN4cute5tupleIJiiiiEEENS1_10collective13CollectiveMmaINS1_34MainloopSm90TmaGmmaWarpSpecializedILi11ENS5_IJNS4_1CILi1EEESB_SB_EEENS1_35KernelTmaWarpSpecializedCooperativeEEENS5_IJNSA_ILi256EEENSA_ILi64EEENSA_ILi32EEEEEENS_10bfloat16_tENS5_IJSB_llEEESJ_SK_NS4_8TiledMMAINS4_8MMA_AtomIJNS4_4SM904GMMA27MMA_64x64x16_F32BF16BF16_SSILNSO_5MajorE1ELSQ_1ELNSO_7ScaleInE1ELSR_1EEEEEENS4_6LayoutINS5_IJNSA_ILi2EEESB_SB_EEENS5_IJSB_NSA_ILi0EEESX_EEEEENS5_IJNS4_10UnderscoreES10_S10_EEEEENS4_13SM90_TMA_LOADENS4_14ComposedLayoutINS4_7SwizzleILi3ELi4ELi3EEENS4_18smem_ptr_flag_bitsILi16EEENSU_INS5_IJSG_NSA_ILi8EEEEEENS5_IJSB_SG_EEEEEEEvNS4_8identityES13_S1D_vS1E_EENS_8epilogue10collective6detail29Sm90TmaWarpSpecializedAdapterINS1H_15DefaultEpilogueISJ_NS5_IJlSB_lEEES1L_NS1G_6thread17LinearCombinationISJ_Li1EffLNS1M_9ScaleType4KindE0ELNS_15FloatRoundStyleE2ESJ_EENS1_15EpilogueDefaultEEEEEvvEEEEvNT_6ParamsE:
	.zero		1664


//--------------------- SYMBOLS --------------------------

	.type		.nv.reservedSmem.offset0,@object
	.size		.nv.reservedSmem.offset0,0x4
	.type		__assertfail,@function
